def matmul_kernel(
    a_ptr,
    b_ptr,
    c_ptr,
    M,
    N,
    K,
    stride_am,
    stride_ak,
    stride_bk,
    stride_bn,
    stride_cm,
    stride_cn,
    BLOCK_M: tl.constexpr,
    BLOCK_N: tl.constexpr,
    BLOCK_K: tl.constexpr,
    GROUP_M: tl.constexpr,
):
    pid = tl.program_id(axis=0)
    num_pid_m = tl.cdiv(M, BLOCK_M)
    num_pid_n = tl.cdiv(N, BLOCK_N)
    num_pid_in_group = GROUP_M * num_pid_n
    group_id = pid // num_pid_in_group
    first_pid_m = group_id * GROUP_M
    group_size_m = min(num_pid_m - first_pid_m, GROUP_M)
    pid_m = first_pid_m + ((pid % num_pid_in_group) % group_size_m)
    pid_n = (pid % num_pid_in_group) // group_size_m

    offs_am = (pid_m * BLOCK_M + tl.arange(0, BLOCK_M)) % M
    offs_bn = (pid_n * BLOCK_N + tl.arange(0, BLOCK_N)) % N
    offs_k = tl.arange(0, BLOCK_K)
    a_ptrs = a_ptr + offs_am[:, None] * stride_am + offs_k[None, :] * stride_ak
    b_ptrs = b_ptr + offs_k[:, None] * stride_bk + offs_bn[None, :] * stride_bn

    acc = tl.zeros((BLOCK_M, BLOCK_N), dtype=tl.float32)
    for kk in range(0, tl.cdiv(K, BLOCK_K)):
        a = tl.load(a_ptrs, mask=offs_k[None, :] < K - kk * BLOCK_K, other=0.0)
        b = tl.load(b_ptrs, mask=offs_k[:, None] < K - kk * BLOCK_K, other=0.0)
        acc = tl.dot(a, b, acc)
        a_ptrs += BLOCK_K * stride_ak
        b_ptrs += BLOCK_K * stride_bk

    c = acc.to(c_ptr.dtype.element_ty)
    offs_cm = pid_m * BLOCK_M + tl.arange(0, BLOCK_M)
    offs_cn = pid_n * BLOCK_N + tl.arange(0, BLOCK_N)
    c_ptrs = c_ptr + offs_cm[:, None] * stride_cm + offs_cn[None, :] * stride_cn
    mask = (offs_cm[:, None] < M) & (offs_cn[None, :] < N)
    tl.store(c_ptrs, c, mask=mask)

# config = {"BLOCK_K": 16, "BLOCK_M": 16, "BLOCK_N": 256, "GROUP_M": 8, "arch": "sm_90", "dtype": "fp16", "num_ctas": 1, "num_stages": 3, "num_warps": 4}
# arch = sm_90


// ===== COMPILED SASS (sm_90a) =====

	.target	sm_90a

	.elftype	@"ET_EXEC"


//--------------------- .note.nv.tkinfo           --------------------------
	.section	.note.nv.tkinfo,"",@"SHT_NOTE"
	.sectionflags	@"SHF_NOTE_NV_TKINFO"
	.tkinfo
        /*0018*/ 	.word	0x00000002
        /*0030*/ 	.string	""
        /*0030*/ 	.string	"ptxas"
        /*0030*/ 	.string	"Cuda compilation tools, release 13.0, V13.0.88"
        /*0030*/ 	.string	"Build cuda_13.0.r13.0/compiler.36424714_0"
        /*0030*/ 	.string	"-v  -suppress-debug-info  -lineinfo  -arch sm_90a "



//--------------------- .note.nv.cuinfo           --------------------------
	.section	.note.nv.cuinfo,"",@"SHT_NOTE"
	.sectionflags	@"SHF_NOTE_NV_CUINFO"
        /*0018*/ 	.short	0x0002
        /*001a*/ 	.short	0x005a
        /*001c*/ 	.short	0x0082
	.zero		2


//--------------------- .nv.info                  --------------------------
	.section	.nv.info,"",@"SHT_CUDA_INFO"
	.align	4


	//----- nvinfo : EIATTR_REGCOUNT
	.align		4
        /*0000*/ 	.byte	0x04, 0x2f
        /*0002*/ 	.short	(.L_1 - .L_0)
	.align		4
.L_0:
        /*0004*/ 	.word	index@(matmul_kernel)
        /*0008*/ 	.word	0x000000a8


	//----- nvinfo : EIATTR_FRAME_SIZE
	.align		4
.L_1:
        /*000c*/ 	.byte	0x04, 0x11
        /*000e*/ 	.short	(.L_3 - .L_2)
	.align		4
.L_2:
        /*0010*/ 	.word	index@(matmul_kernel)
        /*0014*/ 	.word	0x00000000


	//----- nvinfo : EIATTR_MIN_STACK_SIZE
	.align		4
.L_3:
        /*0018*/ 	.byte	0x04, 0x12
        /*001a*/ 	.short	(.L_5 - .L_4)
	.align		4
.L_4:
        /*001c*/ 	.word	index@(matmul_kernel)
        /*0020*/ 	.word	0x00000000
.L_5:


//--------------------- .nv.compat                --------------------------
	.section	.nv.compat,"",@"SHT_CUDA_COMPAT_INFO"
	.align	4
        /*0000*/ 	.byte	0x02, 0x09, 0x01, 0x00, 0x02, 0x02, 0x01, 0x00, 0x02, 0x05, 0x05, 0x00, 0x03, 0x07, 0x01, 0x01
        /*0010*/ 	.byte	0x02, 0x03, 0x00, 0x00, 0x02, 0x06, 0x01, 0x00, 0x04, 0x0b, 0x08, 0x00, 0x00, 0x00, 0x00, 0x00
        /*0020*/ 	.byte	0x00, 0x00, 0x00, 0x00


//--------------------- .nv.info.matmul_kernel    --------------------------
	.section	.nv.info.matmul_kernel,"",@"SHT_CUDA_INFO"
	.sectionflags	@""
	.align	4


	//----- nvinfo : EIATTR_CUDA_API_VERSION
	.align		4
        /*0000*/ 	.byte	0x04, 0x37
        /*0002*/ 	.short	(.L_7 - .L_6)
.L_6:
        /*0004*/ 	.word	0x00000082


	//----- nvinfo : EIATTR_KPARAM_INFO
	.align		4
.L_7:
        /*0008*/ 	.byte	0x04, 0x17
        /*000a*/ 	.short	(.L_9 - .L_8)
.L_8:
        /*000c*/ 	.word	0x00000000
        /*0010*/ 	.short	0x000d
        /*0012*/ 	.short	0x0048
        /*0014*/ 	.byte	0x00, 0xf4, 0x21, 0x00


	//----- nvinfo : EIATTR_KPARAM_INFO
	.align		4
.L_9:
        /*0018*/ 	.byte	0x04, 0x17
        /*001a*/ 	.short	(.L_11 - .L_10)
.L_10:
        /*001c*/ 	.word	0x00000000
        /*0020*/ 	.short	0x000c
        /*0022*/ 	.short	0x0040
        /*0024*/ 	.byte	0x00, 0xf4, 0x21, 0x00


	//----- nvinfo : EIATTR_KPARAM_INFO
	.align		4
.L_11:
        /*0028*/ 	.byte	0x04, 0x17
        /*002a*/ 	.short	(.L_13 - .L_12)
.L_12:
        /*002c*/ 	.word	0x00000000
        /*0030*/ 	.short	0x000b
        /*0032*/ 	.short	0x0038
        /*0034*/ 	.byte	0x00, 0xf0, 0x11, 0x00


	//----- nvinfo : EIATTR_KPARAM_INFO
	.align		4
.L_13:
        /*0038*/ 	.byte	0x04, 0x17
        /*003a*/ 	.short	(.L_15 - .L_14)
.L_14:
        /*003c*/ 	.word	0x00000000
        /*0040*/ 	.short	0x000a
        /*0042*/ 	.short	0x0034
        /*0044*/ 	.byte	0x00, 0xf0, 0x11, 0x00


	//----- nvinfo : EIATTR_KPARAM_INFO
	.align		4
.L_15:
        /*0048*/ 	.byte	0x04, 0x17
        /*004a*/ 	.short	(.L_17 - .L_16)
.L_16:
        /*004c*/ 	.word	0x00000000
        /*0050*/ 	.short	0x0009
        /*0052*/ 	.short	0x0030
        /*0054*/ 	.byte	0x00, 0xf0, 0x11, 0x00


	//----- nvinfo : EIATTR_KPARAM_INFO
	.align		4
.L_17:
        /*0058*/ 	.byte	0x04, 0x17
        /*005a*/ 	.short	(.L_19 - .L_18)
.L_18:
        /*005c*/ 	.word	0x00000000
        /*0060*/ 	.short	0x0008
        /*0062*/ 	.short	0x002c
        /*0064*/ 	.byte	0x00, 0xf0, 0x11, 0x00


	//----- nvinfo : EIATTR_KPARAM_INFO
	.align		4
.L_19:
        /*0068*/ 	.byte	0x04, 0x17
        /*006a*/ 	.short	(.L_21 - .L_20)
.L_20:
        /*006c*/ 	.word	0x00000000
        /*0070*/ 	.short	0x0007
        /*0072*/ 	.short	0x0028
        /*0074*/ 	.byte	0x00, 0xf0, 0x11, 0x00


	//----- nvinfo : EIATTR_KPARAM_INFO
	.align		4
.L_21:
        /*0078*/ 	.byte	0x04, 0x17
        /*007a*/ 	.short	(.L_23 - .L_22)
.L_22:
        /*007c*/ 	.word	0x00000000
        /*0080*/ 	.short	0x0006
        /*0082*/ 	.short	0x0024
        /*0084*/ 	.byte	0x00, 0xf0, 0x11, 0x00


	//----- nvinfo : EIATTR_KPARAM_INFO
	.align		4
.L_23:
        /*0088*/ 	.byte	0x04, 0x17
        /*008a*/ 	.short	(.L_25 - .L_24)
.L_24:
        /*008c*/ 	.word	0x00000000
        /*0090*/ 	.short	0x0005
        /*0092*/ 	.short	0x0020
        /*0094*/ 	.byte	0x00, 0xf0, 0x11, 0x00


	//----- nvinfo : EIATTR_KPARAM_INFO
	.align		4
.L_25:
        /*0098*/ 	.byte	0x04, 0x17
        /*009a*/ 	.short	(.L_27 - .L_26)
.L_26:
        /*009c*/ 	.word	0x00000000
        /*00a0*/ 	.short	0x0004
        /*00a2*/ 	.short	0x001c
        /*00a4*/ 	.byte	0x00, 0xf0, 0x11, 0x00


	//----- nvinfo : EIATTR_KPARAM_INFO
	.align		4
.L_27:
        /*00a8*/ 	.byte	0x04, 0x17
        /*00aa*/ 	.short	(.L_29 - .L_28)
.L_28:
        /*00ac*/ 	.word	0x00000000
        /*00b0*/ 	.short	0x0003
        /*00b2*/ 	.short	0x0018
        /*00b4*/ 	.byte	0x00, 0xf0, 0x11, 0x00


	//----- nvinfo : EIATTR_KPARAM_INFO
	.align		4
.L_29:
        /*00b8*/ 	.byte	0x04, 0x17
        /*00ba*/ 	.short	(.L_31 - .L_30)
.L_30:
        /*00bc*/ 	.word	0x00000000
        /*00c0*/ 	.short	0x0002
        /*00c2*/ 	.short	0x0010
        /*00c4*/ 	.byte	0x00, 0xf4, 0x21, 0x00


	//----- nvinfo : EIATTR_KPARAM_INFO
	.align		4
.L_31:
        /*00c8*/ 	.byte	0x04, 0x17
        /*00ca*/ 	.short	(.L_33 - .L_32)
.L_32:
        /*00cc*/ 	.word	0x00000000
        /*00d0*/ 	.short	0x0001
        /*00d2*/ 	.short	0x0008
        /*00d4*/ 	.byte	0x00, 0xf4, 0x21, 0x00


	//----- nvinfo : EIATTR_KPARAM_INFO
	.align		4
.L_33:
        /*00d8*/ 	.byte	0x04, 0x17
        /*00da*/ 	.short	(.L_35 - .L_34)
.L_34:
        /*00dc*/ 	.word	0x00000000
        /*00e0*/ 	.short	0x0000
        /*00e2*/ 	.short	0x0000
        /*00e4*/ 	.byte	0x00, 0xf4, 0x21, 0x00


	//----- nvinfo : EIATTR_SPARSE_MMA_MASK
	.align		4
.L_35:
        /*00e8*/ 	.byte	0x03, 0x50
        /*00ea*/ 	.short	0x0000


	//----- nvinfo : EIATTR_MAXREG_COUNT
	.align		4
        /*00ec*/ 	.byte	0x03, 0x1b
        /*00ee*/ 	.short	0x00ff


	//----- nvinfo : EIATTR_NUM_BARRIERS
	.align		4
        /*00f0*/ 	.byte	0x02, 0x4c
        /*00f2*/ 	.byte	0x01
	.zero		1


	//----- nvinfo : EIATTR_MERCURY_ISA_VERSION
	.align		4
        /*00f4*/ 	.byte	0x03, 0x5f
        /*00f6*/ 	.short	0x0101


	//----- nvinfo : EIATTR_EXIT_INSTR_OFFSETS
	.align		4
        /*00f8*/ 	.byte	0x04, 0x1c
        /*00fa*/ 	.short	(.L_37 - .L_36)


	//   ....[0]....
.L_36:
        /*00fc*/ 	.word	0x000046b0


	//   ....[1]....
        /*0100*/ 	.word	0x000046e0


	//----- nvinfo : EIATTR_REQNTID
	.align		4
.L_37:
        /*0104*/ 	.byte	0x04, 0x10
        /*0106*/ 	.short	(.L_39 - .L_38)
.L_38:
        /*0108*/ 	.word	0x00000080
        /*010c*/ 	.word	0x00000001
        /*0110*/ 	.word	0x00000001


	//----- nvinfo : EIATTR_CBANK_PARAM_SIZE
	.align		4
.L_39:
        /*0114*/ 	.byte	0x03, 0x19
        /*0116*/ 	.short	0x0050


	//----- nvinfo : EIATTR_PARAM_CBANK
	.align		4
        /*0118*/ 	.byte	0x04, 0x0a
        /*011a*/ 	.short	(.L_41 - .L_40)
	.align		4
.L_40:
        /*011c*/ 	.word	index@(.nv.constant0.matmul_kernel)
        /*0120*/ 	.short	0x0210
        /*0122*/ 	.short	0x0050


	//----- nvinfo : EIATTR_SW_WAR
	.align		4
.L_41:
        /*0124*/ 	.byte	0x04, 0x36
        /*0126*/ 	.short	(.L_43 - .L_42)
.L_42:
        /*0128*/ 	.word	0x00000008
.L_43:


//--------------------- .nv.callgraph             --------------------------
	.section	.nv.callgraph,"",@"SHT_CUDA_CALLGRAPH"
	.align	4
	.sectionentsize	8
	.align		4
        /*0000*/ 	.word	0x00000000
	.align		4
        /*0004*/ 	.word	0xffffffff
	.align		4
        /*0008*/ 	.word	0x00000000
	.align		4
        /*000c*/ 	.word	0xfffffffe
	.align		4
        /*0010*/ 	.word	0x00000000
	.align		4
        /*0014*/ 	.word	0xfffffffd
	.align		4
        /*0018*/ 	.word	0x00000000
	.align		4
        /*001c*/ 	.word	0xfffffffc


//--------------------- .text.matmul_kernel       --------------------------
	.section	.text.matmul_kernel,"ax",@progbits
	.align	128
        .global         matmul_kernel
        .type           matmul_kernel,@function
        .size           matmul_kernel,(.L_x_4 - matmul_kernel)
        .other          matmul_kernel,@"STO_CUDA_ENTRY STV_DEFAULT"
matmul_kernel:
.text.matmul_kernel:
[----:B------:R-:W-:Y:S08]  /*0000*/  LDC R1, c[0x0][0x28] ;  /* 0x00000a00ff017b82 */ /* 0x000ff00000000800 */
[----:B------:R-:W0:Y:S01]  /*0010*/  LDC.64 R52, c[0x0][0x228] ;  /* 0x00008a00ff347b82 */ /* 0x000e220000000a00 */
[----:B------:R-:W1:Y:S01]  /*0020*/  S2R R5, SR_CTAID.X ;  /* 0x0000000000057919 */ /* 0x000e620000002500 */
[----:B------:R-:W-:Y:S01]  /*0030*/  UMOV UR4, 0x400 ;  /* 0x0000040000047882 */ /* 0x000fe20000000000 */
[----:B------:R-:W-:-:S05]  /*0040*/  ULDC.64 UR6, c[0x0][0x208] ;  /* 0x0000820000067ab9 */ /* 0x000fca0000000a00 */
[----:B------:R-:W2:Y:S08]  /*0050*/  LDC R17, c[0x0][0x230] ;  /* 0x00008c00ff117b82 */ /* 0x000eb00000000800 */
[----:B------:R-:W3:Y:S01]  /*0060*/  S2UR UR5, SR_CgaCtaId ;  /* 0x00000000000579c3 */ /* 0x000ee20000008800 */
[----:B0-----:R-:W-:-:S05]  /*0070*/  VIADD R0, R53, 0xff ;  /* 0x000000ff35007836 */ /* 0x001fca0000000000 */
[----:B------:R-:W-:Y:S01]  /*0080*/  SHF.R.S32.HI R3, RZ, 0x1f, R0 ;  /* 0x0000001fff037819 */ /* 0x000fe20000011400 */
[----:B--2---:R-:W-:-:S03]  /*0090*/  VIADD R17, R17, 0xf ;  /* 0x0000000f11117836 */ /* 0x004fc60000000000 */
[----:B------:R-:W-:Y:S02]  /*00a0*/  LEA.HI R3, R3, R0, RZ, 0x8 ;  /* 0x0000000003037211 */ /* 0x000fe400078f40ff */
[----:B-1----:R-:W-:Y:S02]  /*00b0*/  IABS R8, R5 ;  /* 0x0000000500087213 */ /* 0x002fe40000000000 */
[----:B------:R-:W-:Y:S01]  /*00c0*/  SHF.R.S32.HI R3, RZ, 0x8, R3 ;  /* 0x00000008ff037819 */ /* 0x000fe20000011403 */
[----:B---3--:R-:W-:-:S04]  /*00d0*/  ULEA UR4, UR5, UR4, 0x18 ;  /* 0x0000000405047291 */ /* 0x008fc8000f8ec03f */
[----:B------:R-:W-:Y:S01]  /*00e0*/  IMAD.SHL.U32 R4, R3, 0x8, RZ ;  /* 0x0000000803047824 */ /* 0x000fe200078e00ff */
[----:B------:R-:W-:-:S04]  /*00f0*/  ULDC UR5, c[0x0][0x230] ;  /* 0x00008c0000057ab9 */ /* 0x000fc80000000800 */
[-C--:B------:R-:W-:Y:S02]  /*0100*/  IABS R7, R4.reuse ;  /* 0x0000000400077213 */ /* 0x080fe40000000000 */
[----:B------:R-:W-:Y:S02]  /*0110*/  IABS R10, R4 ;  /* 0x00000004000a7213 */ /* 0x000fe40000000000 */
[----:B------:R-:W0:Y:S08]  /*0120*/  I2F.RP R0, R7 ;  /* 0x0000000700007306 */ /* 0x000e300000209400 */
[----:B0-----:R-:W0:Y:S02]  /*0130*/  MUFU.RCP R0, R0 ;  /* 0x0000000000007308 */ /* 0x001e240000001000 */
[----:B0-----:R-:W-:-:S02]  /*0140*/  VIADD R2, R0, 0xffffffe ;  /* 0x0ffffffe00027836 */ /* 0x001fc40000000000 */
[----:B------:R-:W-:-:S04]  /*0150*/  IMAD.MOV R0, RZ, RZ, -R10 ;  /* 0x000000ffff007224 */ /* 0x000fc800078e0a0a */
[----:B------:R0:W1:Y:S02]  /*0160*/  F2I.FTZ.U32.TRUNC.NTZ R3, R2 ;  /* 0x0000000200037305 */ /* 0x000064000021f000 */
[----:B0-----:R-:W-:Y:S02]  /*0170*/  IMAD.MOV.U32 R2, RZ, RZ, RZ ;  /* 0x000000ffff027224 */ /* 0x001fe400078e00ff */
[----:B-1----:R-:W-:-:S04]  /*0180*/  IMAD.MOV R6, RZ, RZ, -R3 ;  /* 0x000000ffff067224 */ /* 0x002fc800078e0a03 */
[----:B------:R-:W-:Y:S02]  /*0190*/  IMAD R9, R6, R7, RZ ;  /* 0x0000000706097224 */ /* 0x000fe400078e02ff */
[----:B------:R-:W-:Y:S02]  /*01a0*/  IMAD.MOV.U32 R6, RZ, RZ, R8 ;  /* 0x000000ffff067224 */ /* 0x000fe400078e0008 */
[----:B------:R-:W-:-:S06]  /*01b0*/  IMAD.HI.U32 R3, R3, R9, R2 ;  /* 0x0000000903037227 */ /* 0x000fcc00078e0002 */
[----:B------:R-:W-:-:S04]  /*01c0*/  IMAD.HI.U32 R3, R3, R6, RZ ;  /* 0x0000000603037227 */ /* 0x000fc800078e00ff */
[----:B------:R-:W-:-:S05]  /*01d0*/  IMAD R0, R3, R0, R6 ;  /* 0x0000000003007224 */ /* 0x000fca00078e0206 */
[----:B------:R-:W-:-:S13]  /*01e0*/  ISETP.GT.U32.AND P1, PT, R7, R0, PT ;  /* 0x000000000700720c */ /* 0x000fda0003f24070 */
[----:B------:R-:W-:Y:S02]  /*01f0*/  @!P1 IMAD.IADD R0, R0, 0x1, -R7 ;  /* 0x0000000100009824 */ /* 0x000fe400078e0a07 */
[----:B------:R-:W-:Y:S01]  /*0200*/  @!P1 VIADD R3, R3, 0x1 ;  /* 0x0000000103039836 */ /* 0x000fe20000000000 */
[----:B------:R-:W-:Y:S02]  /*0210*/  ISETP.NE.AND P1, PT, R4, RZ, PT ;  /* 0x000000ff0400720c */ /* 0x000fe40003f25270 */
[----:B------:R-:W-:Y:S02]  /*0220*/  ISETP.GE.U32.AND P0, PT, R0, R7, PT ;  /* 0x000000070000720c */ /* 0x000fe40003f06070 */
[----:B------:R-:W-:-:S04]  /*0230*/  LOP3.LUT R0, R5, R4, RZ, 0x3c, !PT ;  /* 0x0000000405007212 */ /* 0x000fc800078e3cff */
[----:B------:R-:W-:Y:S01]  /*0240*/  ISETP.GE.AND P2, PT, R0, RZ, PT ;  /* 0x000000ff0000720c */ /* 0x000fe20003f46270 */
[----:B------:R-:W-:-:S06]  /*0250*/  VIADD R0, R52, 0xf ;  /* 0x0000000f34007836 */ /* 0x000fcc0000000000 */
[----:B------:R-:W-:-:S04]  /*0260*/  @P0 VIADD R3, R3, 0x1 ;  /* 0x0000000103030836 */ /* 0x000fc80000000000 */
[----:B------:R-:W-:Y:S01]  /*0270*/  IMAD.MOV.U32 R2, RZ, RZ, R3 ;  /* 0x000000ffff027224 */ /* 0x000fe200078e0003 */
[----:B------:R-:W-:-:S03]  /*0280*/  SHF.R.S32.HI R3, RZ, 0x1f, R0 ;  /* 0x0000001fff037819 */ /* 0x000fc60000011400 */
[----:B------:R-:W-:Y:S01]  /*0290*/  @!P2 IMAD.MOV R2, RZ, RZ, -R2 ;  /* 0x000000ffff02a224 */ /* 0x000fe200078e0a02 */
[----:B------:R-:W-:Y:S02]  /*02a0*/  @!P1 LOP3.LUT R2, RZ, R4, RZ, 0x33, !PT ;  /* 0x00000004ff029212 */ /* 0x000fe400078e33ff */
[----:B------:R-:W-:-:S03]  /*02b0*/  LEA.HI R3, R3, R0, RZ, 0x4 ;  /* 0x0000000003037211 */ /* 0x000fc600078f20ff */
[----:B------:R-:W-:Y:S02]  /*02c0*/  IMAD.SHL.U32 R11, R2, 0x8, RZ ;  /* 0x00000008020b7824 */ /* 0x000fe400078e00ff */
[----:B------:R-:W-:-:S03]  /*02d0*/  IMAD.MOV R2, RZ, RZ, -R2 ;  /* 0x000000ffff027224 */ /* 0x000fc600078e0a02 */
[----:B------:R-:W-:Y:S01]  /*02e0*/  LEA.HI.SX32 R3, R3, -R11, 0x1c ;  /* 0x8000000b03037211 */ /* 0x000fe200078fe2ff */
[----:B------:R-:W-:-:S03]  /*02f0*/  IMAD R4, R4, R2, R5 ;  /* 0x0000000204047224 */ /* 0x000fc600078e0205 */
[----:B------:R-:W-:Y:S02]  /*0300*/  VIMNMX R13, R3, 0x8, PT ;  /* 0x00000008030d7848 */ /* 0x000fe40003fe0100 */
[----:B------:R-:W-:Y:S02]  /*0310*/  IABS R9, R4 ;  /* 0x0000000400097213 */ /* 0x000fe40000000000 */
[----:B------:R-:W-:-:S04]  /*0320*/  IABS R7, R13 ;  /* 0x0000000d00077213 */ /* 0x000fc80000000000 */
[----:B------:R-:W0:Y:S08]  /*0330*/  I2F.RP R0, R7 ;  /* 0x0000000700007306 */ /* 0x000e300000209400 */
[----:B0-----:R-:W0:Y:S02]  /*0340*/  MUFU.RCP R0, R0 ;  /* 0x0000000000007308 */ /* 0x001e240000001000 */
[----:B0-----:R-:W-:-:S06]  /*0350*/  VIADD R3, R0, 0xffffffe ;  /* 0x0ffffffe00037836 */ /* 0x001fcc0000000000 */
[----:B------:R-:W0:Y:S02]  /*0360*/  F2I.FTZ.U32.TRUNC.NTZ R3, R3 ;  /* 0x0000000300037305 */ /* 0x000e24000021f000 */
[----:B0-----:R-:W-:-:S04]  /*0370*/  IMAD.MOV R6, RZ, RZ, -R3 ;  /* 0x000000ffff067224 */ /* 0x001fc800078e0a03 */
[----:B------:R-:W-:Y:S01]  /*0380*/  IMAD.MOV.U32 R2, RZ, RZ, R6 ;  /* 0x000000ffff027224 */ /* 0x000fe200078e0006 */
[----:B------:R-:W-:-:S03]  /*0390*/  IABS R6, R13 ;  /* 0x0000000d00067213 */ /* 0x000fc60000000000 */
[----:B------:R-:W-:Y:S02]  /*03a0*/  IMAD R5, R2, R7, RZ ;  /* 0x0000000702057224 */ /* 0x000fe400078e02ff */
[----:B------:R-:W-:Y:S02]  /*03b0*/  IMAD.MOV.U32 R2, RZ, RZ, RZ ;  /* 0x000000ffff027224 */ /* 0x000fe400078e00ff */
[----:B------:R-:W-:Y:S02]  /*03c0*/  IMAD.MOV R0, RZ, RZ, -R6 ;  /* 0x000000ffff007224 */ /* 0x000fe400078e0a06 */
[----:B------:R-:W-:-:S06]  /*03d0*/  IMAD.HI.U32 R2, R3, R5, R2 ;  /* 0x0000000503027227 */ /* 0x000fcc00078e0002 */
[----:B------:R-:W-:-:S04]  /*03e0*/  IMAD.HI.U32 R2, R2, R9, RZ ;  /* 0x0000000902027227 */ /* 0x000fc800078e00ff */
[----:B------:R-:W-:Y:S02]  /*03f0*/  IMAD R0, R2, R0, R9 ;  /* 0x0000000002007224 */ /* 0x000fe400078e0209 */
[----:B------:R-:W0:Y:S03]  /*0400*/  S2R R9, SR_TID.X ;  /* 0x0000000000097919 */ /* 0x000e260000002100 */
[----:B------:R-:W-:-:S13]  /*0410*/  ISETP.GT.U32.AND P1, PT, R7, R0, PT ;  /* 0x000000000700720c */ /* 0x000fda0003f24070 */
[----:B------:R-:W-:Y:S02]  /*0420*/  @!P1 IMAD.IADD R0, R0, 0x1, -R7 ;  /* 0x0000000100009824 */ /* 0x000fe400078e0a07 */
[----:B------:R-:W-:Y:S01]  /*0430*/  @!P1 VIADD R2, R2, 0x1 ;  /* 0x0000000102029836 */ /* 0x000fe20000000000 */
[----:B------:R-:W-:Y:S02]  /*0440*/  ISETP.NE.AND P1, PT, R13, RZ, PT ;  /* 0x000000ff0d00720c */ /* 0x000fe40003f25270 */
[----:B------:R-:W-:Y:S02]  /*0450*/  ISETP.GE.U32.AND P0, PT, R0, R7, PT ;  /* 0x000000070000720c */ /* 0x000fe40003f06070 */
[----:B------:R-:W-:-:S04]  /*0460*/  LOP3.LUT R0, R4, R13, RZ, 0x3c, !PT ;  /* 0x0000000d04007212 */ /* 0x000fc800078e3cff */
[----:B------:R-:W-:Y:S02]  /*0470*/  ISETP.GE.AND P2, PT, R0, RZ, PT ;  /* 0x000000ff0000720c */ /* 0x000fe40003f46270 */
[----:B0-----:R-:W-:-:S05]  /*0480*/  SHF.R.U32.HI R132, RZ, 0x4, R9 ;  /* 0x00000004ff847819 */ /* 0x001fca0000011609 */
[----:B------:R-:W-:Y:S01]  /*0490*/  @P0 VIADD R2, R2, 0x1 ;  /* 0x0000000102020836 */ /* 0x000fe20000000000 */
[----:B------:R-:W-:Y:S02]  /*04a0*/  ISETP.GT.AND P0, PT, R17, 0xf, PT ;  /* 0x0000000f1100780c */ /* 0x000fe40003f04270 */
[----:B------:R-:W-:-:S03]  /*04b0*/  SGXT.U32 R132, R132, 0x3 ;  /* 0x000000038484781a */ /* 0x000fc60000000000 */
[----:B------:R-:W-:Y:S01]  /*04c0*/  @!P2 IMAD.MOV R2, RZ, RZ, -R2 ;  /* 0x000000ffff02a224 */ /* 0x000fe200078e0a02 */
[----:B------:R-:W-:Y:S02]  /*04d0*/  @!P1 LOP3.LUT R2, RZ, R13, RZ, 0x33, !PT ;  /* 0x0000000dff029212 */ /* 0x000fe400078e33ff */
[----:B------:R-:W-:-:S03]  /*04e0*/  LOP3.LUT R27, R132, 0x8, RZ, 0xfc, !PT ;  /* 0x00000008841b7812 */ /* 0x000fc600078efcff */
[----:B------:R-:W-:Y:S02]  /*04f0*/  IMAD.MOV R0, RZ, RZ, -R2 ;  /* 0x000000ffff007224 */ /* 0x000fe400078e0a02 */
[----:B------:R-:W-:Y:S02]  /*0500*/  IMAD.SHL.U32 R3, R2, 0x100, RZ ;  /* 0x0000010002037824 */ /* 0x000fe400078e00ff */
[----:B------:R-:W-:-:S03]  /*0510*/  IMAD R0, R13, R0, R4 ;  /* 0x000000000d007224 */ /* 0x000fc600078e0204 */
[----:B------:R-:W-:Y:S01]  /*0520*/  LEA.HI R7, R9, R3, RZ, 0x1c ;  /* 0x0000000309077211 */ /* 0x000fe200078fe0ff */
[----:B------:R-:W-:Y:S01]  /*0530*/  IMAD.IADD R11, R11, 0x1, R0 ;  /* 0x000000010b0b7824 */ /* 0x000fe200078e0200 */
[----:B------:R-:W-:Y:S02]  /*0540*/  LOP3.LUT R0, R9, 0xf, RZ, 0xc0, !PT ;  /* 0x0000000f09007812 */ /* 0x000fe400078ec0ff */
[----:B------:R-:W-:Y:S01]  /*0550*/  LOP3.LUT R2, R3, R132, RZ, 0xfc, !PT ;  /* 0x0000008403027212 */ /* 0x000fe200078efcff */
[----:B------:R-:W-:Y:S01]  /*0560*/  VIADD R4, R7, 0x38 ;  /* 0x0000003807047836 */ /* 0x000fe20000000000 */
[----:B------:R-:W-:Y:S01]  /*0570*/  LOP3.LUT R3, R3, 0x8, R132, 0xfe, !PT ;  /* 0x0000000803037812 */ /* 0x000fe200078efe84 */
[C---:B------:R-:W-:Y:S01]  /*0580*/  VIADD R5, R7.reuse, 0x78 ;  /* 0x0000007807057836 */ /* 0x040fe20000000000 */
[C---:B------:R-:W-:Y:S01]  /*0590*/  LOP3.LUT R165, R2.reuse, 0x10, RZ, 0xfc, !PT ;  /* 0x0000001002a57812 */ /* 0x040fe200078efcff */
[C---:B------:R-:W-:Y:S01]  /*05a0*/  VIADD R6, R7.reuse, 0xb8 ;  /* 0x000000b807067836 */ /* 0x040fe20000000000 */
[C---:B------:R-:W-:Y:S01]  /*05b0*/  LOP3.LUT R164, R2.reuse, 0x18, RZ, 0xfc, !PT ;  /* 0x0000001802a47812 */ /* 0x040fe200078efcff */
[----:B------:R-:W-:Y:S01]  /*05c0*/  VIADD R7, R7, 0xf8 ;  /* 0x000000f807077836 */ /* 0x000fe20000000000 */
[C---:B------:R-:W-:Y:S01]  /*05d0*/  LOP3.LUT R163, R2.reuse, 0x20, RZ, 0xfc, !PT ;  /* 0x0000002002a37812 */ /* 0x040fe200078efcff */
[----:B------:R-:W-:Y:S01]  /*05e0*/  IMAD R8, R11, 0x10, R0 ;  /* 0x000000100b087824 */ /* 0x000fe200078e0200 */
[----:B------:R-:W-:-:S02]  /*05f0*/  LOP3.LUT R162, R2, 0x28, RZ, 0xfc, !PT ;  /* 0x0000002802a27812 */ /* 0x000fc400078efcff */
[C---:B------:R-:W-:Y:S02]  /*0600*/  LOP3.LUT R161, R2.reuse, 0x30, RZ, 0xfc, !PT ;  /* 0x0000003002a17812 */ /* 0x040fe400078efcff */
[C---:B------:R-:W-:Y:S02]  /*0610*/  LOP3.LUT R160, R2.reuse, 0x40, RZ, 0xfc, !PT ;  /* 0x0000004002a07812 */ /* 0x040fe400078efcff */
[C---:B------:R-:W-:Y:S02]  /*0620*/  LOP3.LUT R159, R2.reuse, 0x48, RZ, 0xfc, !PT ;  /* 0x00000048029f7812 */ /* 0x040fe400078efcff */
[C---:B------:R-:W-:Y:S02]  /*0630*/  LOP3.LUT R158, R2.reuse, 0x50, RZ, 0xfc, !PT ;  /* 0x00000050029e7812 */ /* 0x040fe400078efcff */
[C---:B------:R-:W-:Y:S02]  /*0640*/  LOP3.LUT R157, R2.reuse, 0x58, RZ, 0xfc, !PT ;  /* 0x00000058029d7812 */ /* 0x040fe400078efcff */
        /* <DEDUP_REMOVED lines=16> */
[----:B------:R-:W-:Y:S01]  /*0750*/  LOP3.LUT R133, R2, 0xf0, RZ, 0xfc, !PT ;  /* 0x000000f002857812 */ /* 0x000fe200078efcff */
[----:B------:R-:W-:Y:S06]  /*0760*/  @P0 BRA `(.L_x_0) ;  /* 0x00000000002c0947 */ /* 0x000fec0003800000 */
[----:B------:R-:W-:Y:S01]  /*0770*/  IMAD.SHL.U32 R9, R9, 0x20, RZ ;  /* 0x0000002009097824 */ /* 0x000fe200078e00ff */
[----:B------:R-:W-:Y:S02]  /*0780*/  CS2R R64, SRZ ;  /* 0x0000000000407805 */ /* 0x000fe4000001ff00 */
[----:B------:R-:W-:Y:S02]  /*0790*/  CS2R R66, SRZ ;  /* 0x0000000000427805 */ /* 0x000fe4000001ff00 */
[----:B------:R-:W-:Y:S02]  /*07a0*/  CS2R R12, SRZ ;  /* 0x00000000000c7805 */ /* 0x000fe4000001ff00 */
[----:B------:R-:W-:Y:S02]  /*07b0*/  CS2R R14, SRZ ;  /* 0x00000000000e7805 */ /* 0x000fe4000001ff00 */
[----:B------:R-:W-:Y:S02]  /*07c0*/  CS2R R16, SRZ ;  /* 0x0000000000107805 */ /* 0x000fe4000001ff00 */
[----:B------:R-:W-:-:S02]  /*07d0*/  CS2R R18, SRZ ;  /* 0x0000000000127805 */ /* 0x000fc4000001ff00 */
[----:B------:R-:W-:Y:S02]  /*07e0*/  CS2R R20, SRZ ;  /* 0x0000000000147805 */ /* 0x000fe4000001ff00 */
[----:B------:R-:W-:Y:S02]  /*07f0*/  CS2R R22, SRZ ;  /* 0x0000000000167805 */ /* 0x000fe4000001ff00 */
[----:B------:R-:W-:Y:S01]  /*0800*/  LOP3.LUT R9, R9, 0x60, RZ, 0xc0, !PT ;  /* 0x0000006009097812 */ /* 0x000fe200078ec0ff */
[----:B------:R-:W-:Y:S06]  /*0810*/  BRA `(.L_x_1) ;  /* 0x0000003000647947 */ /* 0x000fec0003800000 */
.L_x_0:
[----:B------:R-:W-:Y:S01]  /*0820*/  IABS R13, R53 ;  /* 0x00000035000d7213 */ /* 0x000fe20000000000 */
[----:B------:R-:W0:Y:S01]  /*0830*/  LDC R29, c[0x0][0x238] ;  /* 0x00008e00ff1d7b82 */ /* 0x000e220000000800 */
[----:B------:R-:W-:Y:S01]  /*0840*/  IABS R14, R52 ;  /* 0x00000034000e7213 */ /* 0x000fe20000000000 */
[----:B------:R-:W-:Y:S01]  /*0850*/  ULDC UR8, c[0x0][0x240] ;  /* 0x0000900000087ab9 */ /* 0x000fe20000000800 */
[----:B------:R-:W1:Y:S01]  /*0860*/  I2F.RP R12, R13 ;  /* 0x0000000d000c7306 */ /* 0x000e620000209400 */
[----:B------:R-:W-:Y:S01]  /*0870*/  IABS R20, R7 ;  /* 0x0000000700147213 */ /* 0x000fe20000000000 */
[----:B------:R-:W-:Y:S01]  /*0880*/  ULDC.64 UR10, c[0x0][0x218] ;  /* 0x00008600000a7ab9 */ /* 0x000fe20000000a00 */
[----:B------:R-:W-:Y:S01]  /*0890*/  IABS R23, R136 ;  /* 0x0000008800177213 */ /* 0x000fe20000000000 */
[----:B------:R-:W-:Y:S01]  /*08a0*/  ULDC.64 UR12, c[0x0][0x210] ;  /* 0x00008400000c7ab9 */ /* 0x000fe20000000a00 */
[----:B------:R-:W-:Y:S01]  /*08b0*/  IABS R26, R143 ;  /* 0x0000008f001a7213 */ /* 0x000fe20000000000 */
[----:B------:R-:W2:Y:S01]  /*08c0*/  LDC R81, c[0x0][0x23c] ;  /* 0x00008f00ff517b82 */ /* 0x000ea20000000800 */
[----:B------:R-:W-:Y:S01]  /*08d0*/  IABS R30, R146 ;  /* 0x00000092001e7213 */ /* 0x000fe20000000000 */
[----:B------:R-:W3:Y:S01]  /*08e0*/  I2F.RP R15, R14 ;  /* 0x0000000e000f7306 */ /* 0x000ee20000209400 */
[----:B------:R-:W-:-:S02]  /*08f0*/  IABS R28, R145 ;  /* 0x00000091001c7213 */ /* 0x000fc40000000000 */
[----:B------:R-:W-:Y:S02]  /*0900*/  IABS R32, R6 ;  /* 0x0000000600207213 */ /* 0x000fe40000000000 */
[----:B------:R-:W-:Y:S02]  /*0910*/  IABS R34, R147 ;  /* 0x0000009300227213 */ /* 0x000fe40000000000 */
[----:B------:R-:W-:Y:S01]  /*0920*/  IABS R36, R148 ;  /* 0x0000009400247213 */ /* 0x000fe20000000000 */
[----:B-1----:R-:W1:Y:S01]  /*0930*/  MUFU.RCP R12, R12 ;  /* 0x0000000c000c7308 */ /* 0x002e620000001000 */
[----:B------:R-:W-:Y:S02]  /*0940*/  IABS R38, R149 ;  /* 0x0000009500267213 */ /* 0x000fe40000000000 */
[----:B------:R-:W-:Y:S02]  /*0950*/  IABS R40, R150 ;  /* 0x0000009600287213 */ /* 0x000fe40000000000 */
[----:B------:R-:W-:-:S02]  /*0960*/  IABS R42, R151 ;  /* 0x00000097002a7213 */ /* 0x000fc40000000000 */
[----:B------:R-:W-:Y:S01]  /*0970*/  IABS R44, R152 ;  /* 0x00000098002c7213 */ /* 0x000fe20000000000 */
[----:B---3--:R-:W3:Y:S01]  /*0980*/  MUFU.RCP R15, R15 ;  /* 0x0000000f000f7308 */ /* 0x008ee20000001000 */
[----:B------:R-:W-:Y:S02]  /*0990*/  IABS R46, R153 ;  /* 0x00000099002e7213 */ /* 0x000fe40000000000 */
[----:B------:R-:W-:Y:S02]  /*09a0*/  IABS R48, R5 ;  /* 0x0000000500307213 */ /* 0x000fe40000000000 */
[----:B------:R-:W-:Y:S02]  /*09b0*/  IABS R50, R154 ;  /* 0x0000009a00327213 */ /* 0x000fe40000000000 */
[----:B------:R-:W-:Y:S01]  /*09c0*/  IABS R54, R155 ;  /* 0x0000009b00367213 */ /* 0x000fe20000000000 */
[----:B-1----:R-:W-:Y:S01]  /*09d0*/  VIADD R11, R12, 0xffffffe ;  /* 0x0ffffffe0c0b7836 */ /* 0x002fe20000000000 */
[----:B------:R-:W-:-:S02]  /*09e0*/  SHF.R.S32.HI R12, RZ, 0x1f, R17 ;  /* 0x0000001fff0c7819 */ /* 0x000fc40000011411 */
[----:B------:R-:W-:Y:S02]  /*09f0*/  IABS R56, R156 ;  /* 0x0000009c00387213 */ /* 0x000fe40000000000 */
[----:B------:R-:W-:Y:S01]  /*0a00*/  LEA.HI R17, R12, R17, RZ, 0x4 ;  /* 0x000000110c117211 */ /* 0x000fe200078f20ff */
[----:B------:R-:W1:Y:S01]  /*0a10*/  F2I.FTZ.U32.TRUNC.NTZ R11, R11 ;  /* 0x0000000b000b7305 */ /* 0x000e62000021f000 */
[----:B------:R-:W-:Y:S01]  /*0a20*/  IABS R58, R157 ;  /* 0x0000009d003a7213 */ /* 0x000fe20000000000 */
[----:B---3--:R-:W-:Y:S01]  /*0a30*/  VIADD R18, R15, 0xffffffe ;  /* 0x0ffffffe0f127836 */ /* 0x008fe20000000000 */
[----:B------:R-:W-:Y:S02]  /*0a40*/  IABS R60, R158 ;  /* 0x0000009e003c7213 */ /* 0x000fe40000000000 */
[----:B------:R-:W-:Y:S02]  /*0a50*/  IABS R62, R159 ;  /* 0x0000009f003e7213 */ /* 0x000fe40000000000 */
[----:B------:R-:W-:Y:S01]  /*0a60*/  IABS R64, R160 ;  /* 0x000000a000407213 */ /* 0x000fe20000000000 */
[----:B------:R3:W4:Y:S01]  /*0a70*/  F2I.FTZ.U32.TRUNC.NTZ R19, R18 ;  /* 0x0000001200137305 */ /* 0x000722000021f000 */
[----:B------:R-:W-:-:S02]  /*0a80*/  IABS R66, R4 ;  /* 0x0000000400427213 */ /* 0x000fc40000000000 */
[----:B------:R-:W-:Y:S02]  /*0a90*/  IABS R68, R161 ;  /* 0x000000a100447213 */ /* 0x000fe40000000000 */
[----:B------:R-:W-:Y:S01]  /*0aa0*/  IABS R70, R162 ;  /* 0x000000a200467213 */ /* 0x000fe20000000000 */
[----:B-1----:R-:W-:Y:S01]  /*0ab0*/  IMAD.MOV R10, RZ, RZ, -R11 ;  /* 0x000000ffff0a7224 */ /* 0x002fe200078e0a0b */
[----:B------:R-:W-:Y:S01]  /*0ac0*/  IABS R72, R163 ;  /* 0x000000a300487213 */ /* 0x000fe20000000000 */
[----:B---3--:R-:W-:Y:S01]  /*0ad0*/  IMAD.MOV.U32 R18, RZ, RZ, RZ ;  /* 0x000000ffff127224 */ /* 0x008fe200078e00ff */
[----:B------:R-:W-:Y:S01]  /*0ae0*/  IABS R74, R164 ;  /* 0x000000a4004a7213 */ /* 0x000fe20000000000 */
[----:B------:R-:W-:Y:S01]  /*0af0*/  IMAD R21, R10, R13, RZ ;  /* 0x0000000d0a157224 */ /* 0x000fe200078e02ff */
[----:B------:R-:W-:Y:S01]  /*0b00*/  IABS R76, R165 ;  /* 0x000000a5004c7213 */ /* 0x000fe20000000000 */
[----:B------:R-:W-:Y:S01]  /*0b10*/  IMAD.MOV.U32 R10, RZ, RZ, RZ ;  /* 0x000000ffff0a7224 */ /* 0x000fe200078e00ff */
[----:B------:R-:W-:Y:S01]  /*0b20*/  IABS R78, R3 ;  /* 0x00000003004e7213 */ /* 0x000fe20000000000 */
[----:B----4-:R-:W-:Y:S01]  /*0b30*/  IMAD.MOV R25, RZ, RZ, -R19 ;  /* 0x000000ffff197224 */ /* 0x010fe200078e0a13 */
[----:B------:R-:W-:Y:S01]  /*0b40*/  IABS R80, R2 ;  /* 0x0000000200507213 */ /* 0x000fe20000000000 */
[----:B------:R-:W-:Y:S01]  /*0b50*/  IMAD.HI.U32 R10, R11, R21, R10 ;  /* 0x000000150b0a7227 */ /* 0x000fe200078e000a */
[----:B------:R-:W-:-:S02]  /*0b60*/  IABS R21, R133 ;  /* 0x0000008500157213 */ /* 0x000fc40000000000 */
[----:B------:R-:W-:Y:S01]  /*0b70*/  SHF.R.S32.HI R17, RZ, 0x4, R17 ;  /* 0x00000004ff117819 */ /* 0x000fe20000011411 */
[----:B------:R-:W-:Y:S02]  /*0b80*/  IMAD R25, R25, R14, RZ ;  /* 0x0000000e19197224 */ /* 0x000fe400078e02ff */
[----:B------:R-:W-:-:S04]  /*0b90*/  IMAD.HI.U32 R11, R10, R20, RZ ;  /* 0x000000140a0b7227 */ /* 0x000fc800078e00ff */
[----:B------:R-:W-:-:S04]  /*0ba0*/  IMAD.HI.U32 R16, R10, R23, RZ ;  /* 0x000000170a107227 */ /* 0x000fc800078e00ff */
[----:B------:R-:W-:Y:S02]  /*0bb0*/  IMAD.MOV R12, RZ, RZ, -R11 ;  /* 0x000000ffff0c7224 */ /* 0x000fe400078e0a0b */
[----:B------:R-:W-:Y:S02]  /*0bc0*/  IMAD.MOV R24, RZ, RZ, -R16 ;  /* 0x000000ffff187224 */ /* 0x000fe400078e0a10 */
[----:B------:R-:W-:Y:S02]  /*0bd0*/  IMAD R16, R13, R12, R20 ;  /* 0x0000000c0d107224 */ /* 0x000fe400078e0214 */
[----:B------:R-:W-:-:S03]  /*0be0*/  IMAD.HI.U32 R15, R10, R21, RZ ;  /* 0x000000150a0f7227 */ /* 0x000fc600078e00ff */
[C---:B------:R-:W-:Y:S01]  /*0bf0*/  ISETP.GT.U32.AND P4, PT, R13.reuse, R16, PT ;  /* 0x000000100d00720c */ /* 0x040fe20003f84070 */
[----:B------:R-:W-:Y:S01]  /*0c00*/  IMAD R20, R13, R24, R23 ;  /* 0x000000180d147224 */ /* 0x000fe200078e0217 */
[----:B------:R-:W-:Y:S01]  /*0c10*/  IABS R23, R140 ;  /* 0x0000008c00177213 */ /* 0x000fe20000000000 */
[----:B------:R-:W-:Y:S01]  /*0c20*/  IMAD.MOV R22, RZ, RZ, -R15 ;  /* 0x000000ffff167224 */ /* 0x000fe200078e0a0f */
[----:B------:R-:W-:Y:S01]  /*0c30*/  IABS R24, R142 ;  /* 0x0000008e00187213 */ /* 0x000fe20000000000 */
[----:B------:R-:W-:Y:S01]  /*0c40*/  IMAD.HI.U32 R11, R19, R25, R18 ;  /* 0x00000019130b7227 */ /* 0x000fe200078e0012 */
[----:B------:R-:W-:-:S03]  /*0c50*/  ISETP.GT.U32.AND P1, PT, R13, R20, PT ;  /* 0x000000140d00720c */ /* 0x000fc60003f24070 */
[----:B------:R-:W-:-:S04]  /*0c60*/  IMAD.HI.U32 R12, R10, R23, RZ ;  /* 0x000000170a0c7227 */ /* 0x000fc800078e00ff */
[----:B------:R-:W-:-:S04]  /*0c70*/  IMAD.HI.U32 R15, R10, R24, RZ ;  /* 0x000000180a0f7227 */ /* 0x000fc800078e00ff */
[----:B------:R-:W-:-:S04]  /*0c80*/  IMAD.HI.U32 R19, R10, R26, RZ ;  /* 0x0000001a0a137227 */ /* 0x000fc800078e00ff */
[----:B------:R-:W-:Y:S02]  /*0c90*/  IMAD R18, R13, R22, R21 ;  /* 0x000000160d127224 */ /* 0x000fe400078e0215 */
[----:B------:R-:W-:-:S03]  /*0ca0*/  IMAD.HI.U32 R22, R10, R30, RZ ;  /* 0x0000001e0a167227 */ /* 0x000fc600078e00ff */
[C---:B------:R-:W-:Y:S01]  /*0cb0*/  ISETP.GT.U32.AND P5, PT, R13.reuse, R18, PT ;  /* 0x000000120d00720c */ /* 0x040fe20003fa4070 */
[----:B------:R-:W-:Y:S02]  /*0cc0*/  IMAD.MOV R12, RZ, RZ, -R12 ;  /* 0x000000ffff0c7224 */ /* 0x000fe400078e0a0c */
[----:B------:R-:W-:Y:S02]  /*0cd0*/  IMAD.MOV R15, RZ, RZ, -R15 ;  /* 0x000000ffff0f7224 */ /* 0x000fe400078e0a0f */
[----:B------:R-:W-:Y:S02]  /*0ce0*/  IMAD.MOV R19, RZ, RZ, -R19 ;  /* 0x000000ffff137224 */ /* 0x000fe400078e0a13 */
[----:B------:R-:W-:Y:S02]  /*0cf0*/  IMAD.MOV R25, RZ, RZ, -R22 ;  /* 0x000000ffff197224 */ /* 0x000fe400078e0a16 */
[C---:B------:R-:W-:Y:S02]  /*0d00*/  IMAD R22, R13.reuse, R12, R23 ;  /* 0x0000000c0d167224 */ /* 0x040fe400078e0217 */
[----:B------:R-:W-:-:S02]  /*0d10*/  IMAD R24, R13, R15, R24 ;  /* 0x0000000f0d187224 */ /* 0x000fc400078e0218 */
[C---:B------:R-:W-:Y:S01]  /*0d20*/  IMAD R26, R13.reuse, R19, R26 ;  /* 0x000000130d1a7224 */ /* 0x040fe200078e021a */
[C---:B------:R-:W-:Y:S01]  /*0d30*/  ISETP.GT.U32.AND P2, PT, R13.reuse, R22, PT ;  /* 0x000000160d00720c */ /* 0x040fe20003f44070 */
[C---:B------:R-:W-:Y:S01]  /*0d40*/  IMAD.HI.U32 R21, R10.reuse, R28, RZ ;  /* 0x0000001c0a157227 */ /* 0x040fe200078e00ff */
[C---:B------:R-:W-:Y:S02]  /*0d50*/  ISETP.GT.U32.AND P0, PT, R13.reuse, R24, PT ;  /* 0x000000180d00720c */ /* 0x040fe40003f04070 */
[----:B------:R-:W-:Y:S01]  /*0d60*/  ISETP.GT.U32.AND P3, PT, R13, R26, PT ;  /* 0x0000001a0d00720c */ /* 0x000fe20003f64070 */
[----:B------:R-:W-:-:S04]  /*0d70*/  IMAD.HI.U32 R12, R10, R32, RZ ;  /* 0x000000200a0c7227 */ /* 0x000fc800078e00ff */
[----:B------:R-:W-:-:S04]  /*0d80*/  IMAD.HI.U32 R15, R10, R34, RZ ;  /* 0x000000220a0f7227 */ /* 0x000fc800078e00ff */
[----:B------:R-:W-:-:S04]  /*0d90*/  IMAD.HI.U32 R19, R10, R36, RZ ;  /* 0x000000240a137227 */ /* 0x000fc800078e00ff */
[----:B------:R-:W-:Y:S02]  /*0da0*/  IMAD.MOV R21, RZ, RZ, -R21 ;  /* 0x000000ffff157224 */ /* 0x000fe400078e0a15 */
[----:B------:R-:W-:Y:S02]  /*0db0*/  IMAD.MOV R12, RZ, RZ, -R12 ;  /* 0x000000ffff0c7224 */ /* 0x000fe400078e0a0c */
[----:B------:R-:W-:Y:S02]  /*0dc0*/  IMAD.MOV R15, RZ, RZ, -R15 ;  /* 0x000000ffff0f7224 */ /* 0x000fe400078e0a0f */
[----:B------:R-:W-:Y:S02]  /*0dd0*/  IMAD.MOV R19, RZ, RZ, -R19 ;  /* 0x000000ffff137224 */ /* 0x000fe400078e0a13 */
[C---:B------:R-:W-:Y:S02]  /*0de0*/  IMAD R28, R13.reuse, R21, R28 ;  /* 0x000000150d1c7224 */ /* 0x040fe400078e021c */
[----:B------:R-:W-:-:S02]  /*0df0*/  IMAD R32, R13, R12, R32 ;  /* 0x0000000c0d207224 */ /* 0x000fc400078e0220 */
[C---:B------:R-:W-:Y:S02]  /*0e00*/  IMAD R34, R13.reuse, R15, R34 ;  /* 0x0000000f0d227224 */ /* 0x040fe400078e0222 */
[----:B------:R-:W-:Y:S02]  /*0e10*/  IMAD R36, R13, R19, R36 ;  /* 0x000000130d247224 */ /* 0x000fe400078e0224 */
[----:B------:R-:W-:-:S04]  /*0e20*/  IMAD.HI.U32 R21, R10, R38, RZ ;  /* 0x000000260a157227 */ /* 0x000fc800078e00ff */
[----:B------:R-:W-:-:S04]  /*0e30*/  IMAD.HI.U32 R23, R10, R40, RZ ;  /* 0x000000280a177227 */ /* 0x000fc800078e00ff */
[----:B------:R-:W-:-:S04]  /*0e40*/  IMAD.HI.U32 R12, R10, R42, RZ ;  /* 0x0000002a0a0c7227 */ /* 0x000fc800078e00ff */
[----:B------:R-:W-:-:S04]  /*0e50*/  IMAD.HI.U32 R15, R10, R44, RZ ;  /* 0x0000002c0a0f7227 */ /* 0x000fc800078e00ff */
[----:B------:R-:W-:-:S04]  /*0e60*/  IMAD.HI.U32 R19, R10, R46, RZ ;  /* 0x0000002e0a137227 */ /* 0x000fc800078e00ff */
[----:B------:R-:W-:Y:S02]  /*0e70*/  IMAD.MOV R21, RZ, RZ, -R21 ;  /* 0x000000ffff157224 */ /* 0x000fe400078e0a15 */
[----:B------:R-:W-:Y:S02]  /*0e80*/  IMAD.MOV R23, RZ, RZ, -R23 ;  /* 0x000000ffff177224 */ /* 0x000fe400078e0a17 */
[----:B------:R-:W-:Y:S02]  /*0e90*/  IMAD.MOV R12, RZ, RZ, -R12 ;  /* 0x000000ffff0c7224 */ /* 0x000fe400078e0a0c */
[----:B------:R-:W-:Y:S02]  /*0ea0*/  IMAD.MOV R15, RZ, RZ, -R15 ;  /* 0x000000ffff0f7224 */ /* 0x000fe400078e0a0f */
[----:B------:R-:W-:Y:S02]  /*0eb0*/  IMAD.MOV R19, RZ, RZ, -R19 ;  /* 0x000000ffff137224 */ /* 0x000fe400078e0a13 */
[----:B------:R-:W-:-:S02]  /*0ec0*/  IMAD R38, R13, R21, R38 ;  /* 0x000000150d267224 */ /* 0x000fc400078e0226 */
[C---:B------:R-:W-:Y:S02]  /*0ed0*/  IMAD R40, R13.reuse, R23, R40 ;  /* 0x000000170d287224 */ /* 0x040fe400078e0228 */
[C---:B------:R-:W-:Y:S02]  /*0ee0*/  IMAD R42, R13.reuse, R12, R42 ;  /* 0x0000000c0d2a7224 */ /* 0x040fe400078e022a */
        /* <DEDUP_REMOVED lines=37> */
[----:B------:R-:W-:-:S04]  /*1140*/  IMAD.HI.U32 R10, R10, R80, RZ ;  /* 0x000000500a0a7227 */ /* 0x000fc800078e00ff */
[----:B------:R-:W-:Y:S02]  /*1150*/  IMAD.MOV R10, RZ, RZ, -R10 ;  /* 0x000000ffff0a7224 */ /* 0x000fe400078e0a0a */
[--C-:B------:R-:W-:Y:S02]  /*1160*/  @!P4 IMAD.IADD R16, R16, 0x1, -R13.reuse ;  /* 0x000000011010c824 */ /* 0x100fe400078e0a0d */
[C---:B------:R-:W-:Y:S02]  /*1170*/  IMAD R80, R13.reuse, R10, R80 ;  /* 0x0000000a0d507224 */ /* 0x040fe400078e0250 */
[--C-:B------:R-:W-:Y:S01]  /*1180*/  @!P1 IMAD.IADD R20, R20, 0x1, -R13.reuse ;  /* 0x0000000114149824 */ /* 0x100fe200078e0a0d */
[C---:B------:R-:W-:Y:S01]  /*1190*/  ISETP.GT.U32.AND P1, PT, R13.reuse, R16, PT ;  /* 0x000000100d00720c */ /* 0x040fe20003f24070 */
[--C-:B------:R-:W-:Y:S01]  /*11a0*/  @!P5 IMAD.IADD R18, R18, 0x1, -R13.reuse ;  /* 0x000000011212d824 */ /* 0x100fe200078e0a0d */
[C---:B------:R-:W-:Y:S01]  /*11b0*/  ISETP.GT.U32.AND P6, PT, R13.reuse, R80, PT ;  /* 0x000000500d00720c */ /* 0x040fe20003fc4070 */
[----:B------:R-:W-:Y:S01]  /*11c0*/  @!P0 IMAD.IADD R24, R24, 0x1, -R13 ;  /* 0x0000000118188824 */ /* 0x000fe200078e0a0d */
[C---:B------:R-:W-:Y:S01]  /*11d0*/  ISETP.GT.U32.AND P0, PT, R13.reuse, R20, PT ;  /* 0x000000140d00720c */ /* 0x040fe20003f04070 */
[----:B------:R-:W-:-:S02]  /*11e0*/  IMAD R30, R13, R25, R30 ;  /* 0x000000190d1e7224 */ /* 0x000fc400078e021e */
[--C-:B------:R-:W-:Y:S01]  /*11f0*/  @!P2 IMAD.IADD R22, R22, 0x1, -R13.reuse ;  /* 0x000000011616a824 */ /* 0x100fe200078e0a0d */
[C---:B------:R-:W-:Y:S01]  /*1200*/  ISETP.GT.U32.AND P2, PT, R13.reuse, R18, PT ;  /* 0x000000120d00720c */ /* 0x040fe20003f44070 */
[--C-:B------:R-:W-:Y:S01]  /*1210*/  @!P3 IMAD.IADD R26, R26, 0x1, -R13.reuse ;  /* 0x000000011a1ab824 */ /* 0x100fe200078e0a0d */
[C---:B------:R-:W-:Y:S01]  /*1220*/  ISETP.GT.U32.AND P5, PT, R13.reuse, R24, PT ;  /* 0x000000180d00720c */ /* 0x040fe20003fa4070 */
[----:B------:R-:W-:Y:S01]  /*1230*/  IMAD.MOV R12, RZ, RZ, -R12 ;  /* 0x000000ffff0c7224 */ /* 0x000fe200078e0a0c */
[C---:B------:R-:W-:Y:S01]  /*1240*/  ISETP.GT.U32.AND P3, PT, R13.reuse, R22, PT ;  /* 0x000000160d00720c */ /* 0x040fe20003f64070 */
[--C-:B------:R-:W-:Y:S01]  /*1250*/  @!P1 IMAD.IADD R16, R16, 0x1, -R13.reuse ;  /* 0x0000000110109824 */ /* 0x100fe200078e0a0d */
[C---:B------:R-:W-:Y:S01]  /*1260*/  ISETP.GT.U32.AND P1, PT, R13.reuse, R30, PT ;  /* 0x0000001e0d00720c */ /* 0x040fe20003f24070 */
[--C-:B------:R-:W-:Y:S01]  /*1270*/  @!P6 IMAD.IADD R80, R80, 0x1, -R13.reuse ;  /* 0x000000015050e824 */ /* 0x100fe200078e0a0d */
[C---:B------:R-:W-:Y:S01]  /*1280*/  ISETP.GT.U32.AND P6, PT, R13.reuse, R26, PT ;  /* 0x0000001a0d00720c */ /* 0x040fe20003fc4070 */
[--C-:B------:R-:W-:Y:S01]  /*1290*/  @!P0 IMAD.IADD R20, R20, 0x1, -R13.reuse ;  /* 0x0000000114148824 */ /* 0x100fe200078e0a0d */
[C---:B------:R-:W-:Y:S01]  /*12a0*/  ISETP.GT.U32.AND P0, PT, R13.reuse, R34, PT ;  /* 0x000000220d00720c */ /* 0x040fe20003f04070 */
[C---:B------:R-:W-:Y:S01]  /*12b0*/  IMAD R74, R13.reuse, R12, R74 ;  /* 0x0000000c0d4a7224 */ /* 0x040fe200078e024a */
[C---:B------:R-:W-:Y:S01]  /*12c0*/  ISETP.GT.U32.AND P4, PT, R13.reuse, R80, PT ;  /* 0x000000500d00720c */ /* 0x040fe20003f84070 */
[--C-:B------:R-:W-:Y:S01]  /*12d0*/  @!P2 IMAD.IADD R18, R18, 0x1, -R13.reuse ;  /* 0x000000011212a824 */ /* 0x100fe200078e0a0d */
        /* <DEDUP_REMOVED lines=21> */
[----:B------:R-:W-:Y:S01]  /*1430*/  @!P6 IMAD.IADD R40, R40, 0x1, -R13 ;  /* 0x000000012828e824 */ /* 0x000fe200078e0a0d */
[----:B------:R-:W-:Y:S01]  /*1440*/  SHF.R.S32.HI R12, RZ, 0x2, R9 ;  /* 0x00000002ff0c7819 */ /* 0x000fe20000011409 */
        /* <DEDUP_REMOVED lines=11> */
[C---:B------:R-:W-:Y:S01]  /*1500*/  ISETP.GT.U32.AND P1, PT, R13.reuse, R44, PT ;  /* 0x0000002c0d00720c */ /* 0x040fe20003f24070 */
[----:B------:R-:W-:Y:S01]  /*1510*/  IMAD.MOV R21, RZ, RZ, -R21 ;  /* 0x000000ffff157224 */ /* 0x000fe200078e0a15 */
[----:B------:R-:W-:Y:S01]  /*1520*/  SGXT R12, R12, 0x1 ;  /* 0x000000010c0c781a */ /* 0x000fe20000000200 */
        /* <DEDUP_REMOVED lines=23> */
[----:B------:R-:W-:Y:S01]  /*16a0*/  IABS R21, R8 ;  /* 0x0000000800157213 */ /* 0x000fe20000000000 */
[----:B------:R-:W-:Y:S01]  /*16b0*/  @!P1 IMAD.IADD R60, R60, 0x1, -R13 ;  /* 0x000000013c3c9824 */ /* 0x000fe200078e0a0d */
[C---:B------:R-:W-:Y:S01]  /*16c0*/  ISETP.GT.U32.AND P1, PT, R13.reuse, R74, PT ;  /* 0x0000004a0d00720c */ /* 0x040fe20003f24070 */
[----:B------:R-:W-:-:S02]  /*16d0*/  IMAD R78, R13, R19, R78 ;  /* 0x000000130d4e7224 */ /* 0x000fc400078e024e */
[--C-:B------:R-:W-:Y:S01]  /*16e0*/  @!P3 IMAD.IADD R50, R50, 0x1, -R13.reuse ;  /* 0x000000013232b824 */ /* 0x100fe200078e0a0d */
[C---:B------:R-:W-:Y:S01]  /*16f0*/  ISETP.GT.U32.AND P3, PT, R13.reuse, R66, PT ;  /* 0x000000420d00720c */ /* 0x040fe20003f64070 */
[----:B------:R-:W-:Y:S01]  /*1700*/  @!P4 IMAD.IADD R54, R54, 0x1, -R13 ;  /* 0x000000013636c824 */ /* 0x000fe200078e0a0d */
[----:B------:R-:W-:Y:S01]  /*1710*/  ISETP.GT.U32.AND P4, PT, R13, R68, PT ;  /* 0x000000440d00720c */ /* 0x000fe20003f84070 */
[----:B------:R-:W-:-:S04]  /*1720*/  IMAD.HI.U32 R11, R11, R21, RZ ;  /* 0x000000150b0b7227 */ /* 0x000fc800078e00ff */
[----:B------:R-:W-:Y:S01]  /*1730*/  @!P5 IMAD.IADD R42, R42, 0x1, -R13 ;  /* 0x000000012a2ad824 */ /* 0x000fe200078e0a0d */
[C---:B------:R-:W-:Y:S01]  /*1740*/  ISETP.GT.U32.AND P5, PT, R13.reuse, R58, PT ;  /* 0x0000003a0d00720c */ /* 0x040fe20003fa4070 */
[----:B------:R-:W-:Y:S02]  /*1750*/  IMAD.MOV R15, RZ, RZ, -R15 ;  /* 0x000000ffff0f7224 */ /* 0x000fe400078e0a0f */
[--C-:B------:R-:W-:Y:S01]  /*1760*/  @!P0 IMAD.IADD R64, R64, 0x1, -R13.reuse ;  /* 0x0000000140408824 */ /* 0x100fe200078e0a0d */
[C---:B------:R-:W-:Y:S01]  /*1770*/  ISETP.GT.U32.AND P0, PT, R13.reuse, R78, PT ;  /* 0x0000004e0d00720c */ /* 0x040fe20003f04070 */
[----:B------:R-:W-:Y:S02]  /*1780*/  @!P2 IMAD.IADD R62, R62, 0x1, -R13 ;  /* 0x000000013e3ea824 */ /* 0x000fe400078e0a0d */
[----:B------:R-:W-:Y:S02]  /*1790*/  IMAD.MOV R11, RZ, RZ, -R11 ;  /* 0x000000ffff0b7224 */ /* 0x000fe400078e0a0b */
[----:B------:R-:W-:Y:S01]  /*17a0*/  @!P6 IMAD.IADD R56, R56, 0x1, -R13 ;  /* 0x000000013838e824 */ /* 0x000fe200078e0a0d */
[C---:B------:R-:W-:Y:S01]  /*17b0*/  ISETP.GT.U32.AND P6, PT, R13.reuse, R70, PT ;  /* 0x000000460d00720c */ /* 0x040fe20003fc4070 */
[----:B------:R-:W-:-:S02]  /*17c0*/  IMAD R76, R13, R15, R76 ;  /* 0x0000000f0d4c7224 */ /* 0x000fc400078e024c */
[----:B------:R-:W-:Y:S02]  /*17d0*/  IMAD.MOV R23, RZ, RZ, -R23 ;  /* 0x000000ffff177224 */ /* 0x000fe400078e0a17 */
[----:B------:R-:W-:Y:S01]  /*17e0*/  @!P1 IMAD.IADD R74, R74, 0x1, -R13 ;  /* 0x000000014a4a9824 */ /* 0x000fe200078e0a0d */
[C---:B------:R-:W-:Y:S01]  /*17f0*/  ISETP.GT.U32.AND P1, PT, R13.reuse, R62, PT ;  /* 0x0000003e0d00720c */ /* 0x040fe20003f24070 */
[----:B------:R-:W-:Y:S01]  /*1800*/  IMAD R15, R14, R11, R21 ;  /* 0x0000000b0e0f7224 */ /* 0x000fe200078e0215 */
[C---:B------:R-:W-:Y:S01]  /*1810*/  ISETP.GT.U32.AND P2, PT, R13.reuse, R76, PT ;  /* 0x0000004c0d00720c */ /* 0x040fe20003f44070 */
[----:B------:R-:W-:Y:S01]  /*1820*/  @!P4 IMAD.IADD R68, R68, 0x1, -R13 ;  /* 0x000000014444c824 */ /* 0x000fe200078e0a0d */
[C---:B------:R-:W-:Y:S01]  /*1830*/  ISETP.GT.U32.AND P4, PT, R13.reuse, R56, PT ;  /* 0x000000380d00720c */ /* 0x040fe20003f84070 */
[C---:B------:R-:W-:Y:S01]  /*1840*/  IMAD R72, R13.reuse, R23, R72 ;  /* 0x000000170d487224 */ /* 0x040fe200078e0248 */
[----:B------:R-:W-:Y:S01]  /*1850*/  SHF.R.S32.HI R11, RZ, 0x6, R9 ;  /* 0x00000006ff0b7819 */ /* 0x000fe20000011409 */
[--C-:B------:R-:W-:Y:S01]  /*1860*/  @!P3 IMAD.IADD R66, R66, 0x1, -R13.reuse ;  /* 0x000000014242b824 */ /* 0x100fe200078e0a0d */
[----:B------:R-:W-:Y:S01]  /*1870*/  ISETP.GT.U32.AND P3, PT, R14, R15, PT ;  /* 0x0000000f0e00720c */ /* 0x000fe20003f64070 */
        /* <DEDUP_REMOVED lines=11> */
[----:B------:R-:W-:Y:S01]  /*1930*/  ISETP.GT.U32.AND P2, PT, R13, R64, PT ;  /* 0x000000400d00720c */ /* 0x000fe20003f44070 */
[--C-:B------:R-:W-:Y:S01]  /*1940*/  @!P3 IMAD.IADD R15, R15, 0x1, -R14.reuse ;  /* 0x000000010f0fb824 */ /* 0x100fe200078e0a0e */
[C---:B------:R-:W-:Y:S01]  /*1950*/  ISETP.GT.U32.AND P3, PT, R13.reuse, R68, PT ;  /* 0x000000440d00720c */ /* 0x040fe20003f64070 */
[--C-:B------:R-:W-:Y:S01]  /*1960*/  @!P5 IMAD.IADD R72, R72, 0x1, -R13.reuse ;  /* 0x000000014848d824 */ /* 0x100fe200078e0a0d */
[C---:B------:R-:W-:Y:S01]  /*1970*/  ISETP.GT.U32.AND P5, PT, R13.reuse, R60, PT ;  /* 0x0000003c0d00720c */ /* 0x040fe20003fa4070 */
[--C-:B------:R-:W-:Y:S01]  /*1980*/  @!P0 IMAD.IADD R66, R66, 0x1, -R13.reuse ;  /* 0x0000000142428824 */ /* 0x100fe200078e0a0d */
[----:B------:R-:W-:Y:S01]  /*1990*/  ISETP.GT.U32.AND P0, PT, R14, R15, PT ;  /* 0x0000000f0e00720c */ /* 0x000fe20003f04070 */
[--C-:B------:R-:W-:Y:S01]  /*19a0*/  @!P6 IMAD.IADD R58, R58, 0x1, -R13.reuse ;  /* 0x000000013a3ae824 */ /* 0x100fe200078e0a0d */
[----:B------:R-:W-:Y:S01]  /*19b0*/  ISETP.GT.U32.AND P6, PT, R13, R78, PT ;  /* 0x0000004e0d00720c */ /* 0x000fe20003fc4070 */
[--C-:B------:R-:W-:Y:S01]  /*19c0*/  @!P1 IMAD.IADD R74, R74, 0x1, -R13.reuse ;  /* 0x000000014a4a9824 */ /* 0x100fe200078e0a0d */
[----:B------:R-:W-:Y:S01]  /*19d0*/  ISETP.GE.AND P1, PT, R136, RZ, PT ;  /* 0x000000ff8800720c */ /* 0x000fe20003f26270 */
[--C-:B------:R-:W-:Y:S01]  /*19e0*/  @!P4 IMAD.IADD R70, R70, 0x1, -R13.reuse ;  /* 0x000000014646c824 */ /* 0x100fe200078e0a0d */
[----:B------:R-:W-:Y:S01]  /*19f0*/  ISETP.GE.AND P4, PT, R133, RZ, PT ;  /* 0x000000ff8500720c */ /* 0x000fe20003f86270 */
[--C-:B------:R-:W-:Y:S01]  /*1a00*/  @!P2 IMAD.IADD R64, R64, 0x1, -R13.reuse ;  /* 0x000000014040a824 */ /* 0x100fe200078e0a0d */
[----:B------:R-:W-:Y:S01]  /*1a10*/  ISETP.GT.U32.AND P2, PT, R13, R76, PT ;  /* 0x0000004c0d00720c */ /* 0x000fe20003f44070 */
[--C-:B------:R-:W-:Y:S01]  /*1a20*/  @!P3 IMAD.IADD R68, R68, 0x1, -R13.reuse ;  /* 0x000000014444b824 */ /* 0x100fe200078e0a0d */
[----:B------:R-:W-:Y:S01]  /*1a30*/  ISETP.GE.AND P3, PT, R7, RZ, PT ;  /* 0x000000ff0700720c */ /* 0x000fe20003f66270 */
[--C-:B------:R-:W-:Y:S01]  /*1a40*/  @!P5 IMAD.IADD R60, R60, 0x1, -R13.reuse ;  /* 0x000000013c3cd824 */ /* 0x100fe200078e0a0d */
[----:B------:R-:W-:Y:S01]  /*1a50*/  ISETP.GT.U32.AND P5, PT, R13, R72, PT ;  /* 0x000000480d00720c */ /* 0x000fe20003fa4070 */
[----:B------:R-:W-:Y:S01]  /*1a60*/  @!P0 IMAD.IADD R15, R15, 0x1, -R14 ;  /* 0x000000010f0f8824 */ /* 0x000fe200078e0a0e */
[----:B------:R-:W-:Y:S01]  /*1a70*/  ISETP.GE.AND P0, PT, R140, RZ, PT ;  /* 0x000000ff8c00720c */ /* 0x000fe20003f06270 */
[----:B------:R-:W-:Y:S01]  /*1a80*/  IMAD.MOV.U32 R14, RZ, RZ, R20 ;  /* 0x000000ffff0e7224 */ /* 0x000fe200078e0014 */
[C---:B------:R-:W-:Y:S01]  /*1a90*/  LOP3.LUT R21, R9.reuse, 0x10, RZ, 0xc0, !PT ;  /* 0x0000001009157812 */ /* 0x040fe200078ec0ff */
[----:B------:R-:W-:Y:S01]  /*1aa0*/  IMAD.SHL.U32 R23, R9, 0x20, RZ ;  /* 0x0000002009177824 */ /* 0x000fe200078e00ff */
[----:B------:R-:W-:Y:S01]  /*1ab0*/  SGXT R11, R11, 0x1 ;  /* 0x000000010b0b781a */ /* 0x000fe20000000200 */
[----:B------:R-:W-:Y:S01]  /*1ac0*/  @!P1 IMAD.MOV R14, RZ, RZ, -R14 ;  /* 0x000000ffff0e9224 */ /* 0x000fe200078e0a0e */
[----:B------:R-:W-:Y:S01]  /*1ad0*/  ISETP.GE.AND P1, PT, R6, RZ, PT ;  /* 0x000000ff0600720c */ /* 0x000fe20003f26270 */
[----:B------:R-:W-:Y:S01]  /*1ae0*/  @!P4 IMAD.MOV R18, RZ, RZ, -R18 ;  /* 0x000000ffff12c224 */ /* 0x000fe200078e0a12 */
[----:B------:R-:W-:Y:S01]  /*1af0*/  ISETP.GE.AND P4, PT, R146, RZ, PT ;  /* 0x000000ff9200720c */ /* 0x000fe20003f86270 */
[--C-:B------:R-:W-:Y:S01]  /*1b00*/  @!P2 IMAD.IADD R76, R76, 0x1, -R13.reuse ;  /* 0x000000014c4ca824 */ /* 0x100fe200078e0a0d */
[----:B------:R-:W-:Y:S01]  /*1b10*/  ISETP.GE.AND P2, PT, R142, RZ, PT ;  /* 0x000000ff8e00720c */ /* 0x000fe20003f46270 */
[----:B------:R-:W-:Y:S01]  /*1b20*/  @!P3 IMAD.MOV R16, RZ, RZ, -R16 ;  /* 0x000000ffff10b224 */ /* 0x000fe200078e0a10 */
[----:B------:R-:W-:Y:S01]  /*1b30*/  ISETP.GE.AND P3, PT, R145, RZ, PT ;  /* 0x000000ff9100720c */ /* 0x000fe20003f66270 */
[--C-:B------:R-:W-:Y:S01]  /*1b40*/  @!P5 IMAD.IADD R72, R72, 0x1, -R13.reuse ;  /* 0x000000014848d824 */ /* 0x100fe200078e0a0d */
[----:B------:R-:W-:Y:S01]  /*1b50*/  ISETP.GE.AND P5, PT, R143, RZ, PT ;  /* 0x000000ff8f00720c */ /* 0x000fe20003fa6270 */
[----:B------:R-:W-:Y:S01]  /*1b60*/  @!P0 IMAD.MOV R22, RZ, RZ, -R22 ;  /* 0x000000ffff168224 */ /* 0x000fe200078e0a16 */
[----:B------:R-:W-:Y:S01]  /*1b70*/  ISETP.GE.AND P0, PT, R147, RZ, PT ;  /* 0x000000ff9300720c */ /* 0x000fe20003f06270 */
[----:B------:R-:W-:Y:S01]  /*1b80*/  IMAD.SHL.U32 R19, R9, 0x8, RZ ;  /* 0x0000000809137824 */ /* 0x000fe200078e00ff */
[----:B------:R-:W-:Y:S01]  /*1b90*/  LOP3.LUT R11, R11, 0x90, RZ, 0xc0, !PT ;  /* 0x000000900b0b7812 */ /* 0x000fe200078ec0ff */
[----:B------:R-:W-:Y:S01]  /*1ba0*/  @!P1 IMAD.MOV R32, RZ, RZ, -R32 ;  /* 0x000000ffff209224 */ /* 0x000fe200078e0a20 */
[----:B------:R-:W-:Y:S01]  /*1bb0*/  ISETP.GE.AND P1, PT, R152, RZ, PT ;  /* 0x000000ff9800720c */ /* 0x000fe20003f26270 */
        /* <DEDUP_REMOVED lines=24> */
[----:B------:R-:W-:Y:S01]  /*1d40*/  VIADD R82, R9, UR4 ;  /* 0x0000000409527c36 */ /* 0x000fe20008000000 */
        /* <DEDUP_REMOVED lines=13> */
[----:B------:R-:W-:Y:S01]  /*1e20*/  @!P6 IMAD.IADD R78, R78, 0x1, -R13 ;  /* 0x000000014e4ee824 */ /* 0x000fe200078e0a0d */
[----:B------:R-:W-:Y:S01]  /*1e30*/  ISETP.GE.AND P6, PT, R8, RZ, PT ;  /* 0x000000ff0800720c */ /* 0x000fe20003fc6270 */
[----:B------:R-:W-:Y:S01]  /*1e40*/  @!P1 IMAD.MOV R70, RZ, RZ, -R70 ;  /* 0x000000ffff469224 */ /* 0x000fe200078e0a46 */
[----:B------:R-:W-:Y:S01]  /*1e50*/  ISETP.NE.AND P1, PT, R53, RZ, PT ;  /* 0x000000ff3500720c */ /* 0x000fe20003f25270 */
[----:B------:R-:W-:Y:S01]  /*1e60*/  @!P4 IMAD.MOV R68, RZ, RZ, -R68 ;  /* 0x000000ffff44c224 */ /* 0x000fe200078e0a44 */
[----:B------:R-:W-:Y:S01]  /*1e70*/  ISETP.GE.AND P4, PT, R2, RZ, PT ;  /* 0x000000ff0200720c */ /* 0x000fe20003f86270 */
[----:B------:R-:W-:Y:S01]  /*1e80*/  @!P2 IMAD.MOV R62, RZ, RZ, -R62 ;  /* 0x000000ffff3ea224 */ /* 0x000fe200078e0a3e */
[----:B------:R-:W-:Y:S01]  /*1e90*/  LOP3.LUT R53, RZ, R53, RZ, 0x33, !PT ;  /* 0x00000035ff357212 */ /* 0x000fe200078e33ff */
[----:B------:R-:W-:Y:S01]  /*1ea0*/  @!P3 IMAD.MOV R66, RZ, RZ, -R66 ;  /* 0x000000ffff42b224 */ /* 0x000fe200078e0a42 */
[----:B------:R-:W-:Y:S01]  /*1eb0*/  ISETP.GE.AND P2, PT, R164, RZ, PT ;  /* 0x000000ffa400720c */ /* 0x000fe20003f46270 */
[----:B------:R-:W-:Y:S01]  /*1ec0*/  @!P5 IMAD.MOV R64, RZ, RZ, -R64 ;  /* 0x000000ffff40d224 */ /* 0x000fe200078e0a40 */
[----:B------:R-:W-:Y:S01]  /*1ed0*/  SEL R20, R53, R18, !P1 ;  /* 0x0000001235147207 */ /* 0x000fe20004800000 */
[----:B------:R-:W-:Y:S01]  /*1ee0*/  IMAD R84, R21, 0x40, R84 ;  /* 0x0000004015547824 */ /* 0x000fe200078e0254 */
[----:B------:R-:W-:Y:S01]  /*1ef0*/  ISETP.GE.AND P3, PT, R3, RZ, PT ;  /* 0x000000ff0300720c */ /* 0x000fe20003f66270 */
[----:B------:R-:W-:Y:S01]  /*1f00*/  @!P0 IMAD.MOV R60, RZ, RZ, -R60 ;  /* 0x000000ffff3c8224 */ /* 0x000fe200078e0a3c */
[----:B------:R-:W-:Y:S01]  /*1f10*/  SEL R16, R53, R16, !P1 ;  /* 0x0000001035107207 */ /* 0x000fe20004800000 */
[----:B------:R-:W-:Y:S01]  /*1f20*/  IMAD R25, R20, UR8, RZ ;  /* 0x0000000814197c24 */ /* 0x000fe2000f8e02ff */
[----:B------:R-:W-:Y:S01]  /*1f30*/  LOP3.LUT R12, R19, 0x10, R10, 0x78, !PT ;  /* 0x00000010130c7812 */ /* 0x000fe200078e780a */
[----:B------:R-:W-:Y:S01]  /*1f40*/  IMAD R19, R21, 0x10, R82 ;  /* 0x0000001015137824 */ /* 0x000fe200078e0252 */
[----:B------:R-:W-:Y:S01]  /*1f50*/  ISETP.GE.AND P5, PT, R165, RZ, PT ;  /* 0x000000ffa500720c */ /* 0x000fe20003fa6270 */
[----:B------:R-:W-:Y:S01]  /*1f60*/  IMAD R16, R16, UR8, RZ ;  /* 0x0000000810107c24 */ /* 0x000fe2000f8e02ff */
[----:B------:R-:W-:Y:S01]  /*1f70*/  SEL R21, R53, R14, !P1 ;  /* 0x0000000e35157207 */ /* 0x000fe20004800000 */
[----:B0-----:R-:W-:Y:S01]  /*1f80*/  IMAD R18, R27, R29, RZ ;  /* 0x0000001d1b127224 */ /* 0x001fe200078e02ff */
[----:B------:R-:W-:Y:S01]  /*1f90*/  SEL R28, R53, R28, !P1 ;  /* 0x0000001c351c7207 */ /* 0x000fe20004800000 */
[----:B------:R-:W-:Y:S01]  /*1fa0*/  @!P4 IMAD.MOV R80, RZ, RZ, -R80 ;  /* 0x000000ffff50c224 */ /* 0x000fe200078e0a50 */
[----:B------:R-:W-:Y:S01]  /*1fb0*/  ISETP.GE.AND P0, PT, R163, RZ, PT ;  /* 0x000000ffa300720c */ /* 0x000fe20003f06270 */
[----:B------:R-:W-:Y:S01]  /*1fc0*/  IMAD R27, R21, UR8, RZ ;  /* 0x00000008151b7c24 */ /* 0x000fe2000f8e02ff */
[C---:B------:R-:W-:Y:S01]  /*1fd0*/  SEL R22, R53.reuse, R22, !P1 ;  /* 0x0000001635167207 */ /* 0x040fe20004800000 */
[----:B------:R-:W-:Y:S01]  /*1fe0*/  @!P2 IMAD.MOV R74, RZ, RZ, -R74 ;  /* 0x000000ffff4aa224 */ /* 0x000fe200078e0a4a */
[C---:B------:R-:W-:Y:S01]  /*1ff0*/  SEL R24, R53.reuse, R24, !P1 ;  /* 0x0000001835187207 */ /* 0x040fe20004800000 */
[----:B------:R-:W-:Y:S01]  /*2000*/  IMAD R28, R28, UR8, RZ ;  /* 0x000000081c1c7c24 */ /* 0x000fe2000f8e02ff */
[C---:B------:R-:W-:Y:S01]  /*2010*/  SEL R26, R53.reuse, R26, !P1 ;  /* 0x0000001a351a7207 */ /* 0x040fe20004800000 */
[----:B------:R-:W-:Y:S01]  /*2020*/  IMAD R31, R22, UR8, RZ ;  /* 0x00000008161f7c24 */ /* 0x000fe2000f8e02ff */
[C---:B------:R-:W-:Y:S01]  /*2030*/  SEL R30, R53.reuse, R30, !P1 ;  /* 0x0000001e351e7207 */ /* 0x040fe20004800000 */
[----:B------:R-:W-:Y:S01]  /*2040*/  IMAD R125, R24, UR8, RZ ;  /* 0x00000008187d7c24 */ /* 0x000fe2000f8e02ff */
[----:B------:R-:W-:Y:S01]  /*2050*/  SEL R38, R53, R38, !P1 ;  /* 0x0000002635267207 */ /* 0x000fe20004800000 */
[----:B------:R-:W-:Y:S01]  /*2060*/  IMAD R122, R26, UR8, RZ ;  /* 0x000000081a7a7c24 */ /* 0x000fe2000f8e02ff */
[----:B------:R-:W-:Y:S01]  /*2070*/  LEA R21, P4, R25, UR10, 0x1 ;  /* 0x0000000a19157c11 */ /* 0x000fe2000f8808ff */
[----:B------:R-:W-:Y:S01]  /*2080*/  @!P3 IMAD.MOV R78, RZ, RZ, -R78 ;  /* 0x000000ffff4eb224 */ /* 0x000fe200078e0a4e */
[C---:B------:R-:W-:Y:S01]  /*2090*/  SEL R32, R53.reuse, R32, !P1 ;  /* 0x0000002035207207 */ /* 0x040fe20004800000 */
[----:B------:R-:W-:Y:S01]  /*20a0*/  @!P5 IMAD.MOV R76, RZ, RZ, -R76 ;  /* 0x000000ffff4cd224 */ /* 0x000fe200078e0a4c */
[C---:B------:R-:W-:Y:S01]  /*20b0*/  SEL R34, R53.reuse, R34, !P1 ;  /* 0x0000002235227207 */ /* 0x040fe20004800000 */
[----:B------:R-:W-:Y:S01]  /*20c0*/  @!P6 IMAD.MOV R15, RZ, RZ, -R15 ;  /* 0x000000ffff0fe224 */ /* 0x000fe200078e0a0f */
[----:B------:R-:W-:Y:S01]  /*20d0*/  SEL R36, R53, R36, !P1 ;  /* 0x0000002435247207 */ /* 0x000fe20004800000 */
[----:B------:R-:W-:Y:S01]  /*20e0*/  IMAD R30, R30, UR8, RZ ;  /* 0x000000081e1e7c24 */ /* 0x000fe2000f8e02ff */
[----:B------:R-:W-:Y:S01]  /*20f0*/  LEA R20, P2, R16, UR10, 0x1 ;  /* 0x0000000a10147c11 */ /* 0x000fe2000f8408ff */
[----:B------:R-:W-:Y:S01]  /*2100*/  IMAD R38, R38, UR8, RZ ;  /* 0x0000000826267c24 */ /* 0x000fe2000f8e02ff */
[----:B------:R-:W-:Y:S01]  /*2110*/  LEA.HI.X.SX32 R25, R25, UR11, 0x1, P4 ;  /* 0x0000000b19197c11 */ /* 0x000fe2000a0f0eff */
[----:B------:R-:W-:Y:S01]  /*2120*/  IMAD R32, R32, UR8, RZ ;  /* 0x0000000820207c24 */ /* 0x000fe2000f8e02ff */
[----:B------:R-:W-:Y:S01]  /*2130*/  SEL R48, R53, R48, !P1 ;  /* 0x0000003035307207 */ /* 0x000fe20004800000 */
[----:B------:R-:W-:Y:S01]  /*2140*/  IMAD R34, R34, UR8, RZ ;  /* 0x0000000822227c24 */ /* 0x000fe2000f8e02ff */
[----:B------:R-:W-:Y:S01]  /*2150*/  LEA R22, P3, R27, UR10, 0x1 ;  /* 0x0000000a1b167c11 */ /* 0x000fe2000f8608ff */
[----:B------:R-:W-:Y:S01]  /*2160*/  IMAD R36, R36, UR8, RZ ;  /* 0x0000000824247c24 */ /* 0x000fe2000f8e02ff */
[----:B------:R-:W-:Y:S01]  /*2170*/  LEA.HI.X.SX32 R24, R16, UR11, 0x1, P2 ;  /* 0x0000000b10187c11 */ /* 0x000fe200090f0eff */
[----:B------:R-:W-:Y:S01]  /*2180*/  @!P0 IMAD.MOV R72, RZ, RZ, -R72 ;  /* 0x000000ffff488224 */ /* 0x000fe200078e0a48 */
[----:B------:R-:W-:Y:S01]  /*2190*/  LEA R120, P4, R28, UR10, 0x1 ;  /* 0x0000000a1c787c11 */ /* 0x000fe2000f8808ff */
[----:B------:R-:W-:Y:S01]  /*21a0*/  IMAD R48, R48, UR8, RZ ;  /* 0x0000000830307c24 */ /* 0x000fe2000f8e02ff */
[----:B------:R-:W-:Y:S01]  /*21b0*/  SEL R40, R53, R40, !P1 ;  /* 0x0000002835287207 */ /* 0x000fe20004800000 */
[----:B--2---:R-:W-:Y:S01]  /*21c0*/  IMAD.SHL.U32 R16, R81, 0x10, RZ ;  /* 0x0000001051107824 */ /* 0x004fe200078e00ff */
[----:B------:R-:W-:-:S02]  /*21d0*/  SEL R42, R53, R42, !P1 ;  /* 0x0000002a352a7207 */ /* 0x000fc40004800000 */
[C---:B------:R-:W-:Y:S01]  /*21e0*/  SEL R44, R53.reuse, R44, !P1 ;  /* 0x0000002c352c7207 */ /* 0x040fe20004800000 */
[----:B------:R-:W-:Y:S01]  /*21f0*/  IMAD R40, R40, UR8, RZ ;  /* 0x0000000828287c24 */ /* 0x000fe2000f8e02ff */
[----:B------:R-:W-:Y:S01]  /*2200*/  SEL R46, R53, R46, !P1 ;  /* 0x0000002e352e7207 */ /* 0x000fe20004800000 */
[----:B------:R-:W-:Y:S01]  /*2210*/  IMAD R42, R42, UR8, RZ ;  /* 0x000000082a2a7c24 */ /* 0x000fe2000f8e02ff */
[----:B------:R-:W-:Y:S01]  /*2220*/  LEA R23, P6, R31, UR10, 0x1 ;  /* 0x0000000a1f177c11 */ /* 0x000fe2000f8c08ff */
[----:B------:R-:W-:Y:S01]  /*2230*/  IMAD R44, R44, UR8, RZ ;  /* 0x000000082c2c7c24 */ /* 0x000fe2000f8e02ff */
[----:B------:R-:W-:Y:S01]  /*2240*/  LEA R124, P5, R125, UR10, 0x1 ;  /* 0x0000000a7d7c7c11 */ /* 0x000fe2000f8a08ff */
[----:B------:R-:W-:Y:S01]  /*2250*/  IMAD R46, R46, UR8, RZ ;  /* 0x000000082e2e7c24 */ /* 0x000fe2000f8e02ff */
[----:B------:R-:W-:Y:S02]  /*2260*/  LEA R123, P2, R122, UR10, 0x1 ;  /* 0x0000000a7a7b7c11 */ /* 0x000fe4000f8408ff */
[----:B------:R-:W-:-:S02]  /*2270*/  LEA.HI.X.SX32 R26, R27, UR11, 0x1, P3 ;  /* 0x0000000b1b1a7c11 */ /* 0x000fc400098f0eff */
[----:B------:R-:W-:Y:S02]  /*2280*/  LEA.HI.X.SX32 R121, R28, UR11, 0x1, P4 ;  /* 0x0000000b1c797c11 */ /* 0x000fe4000a0f0eff */
[----:B------:R-:W-:Y:S02]  /*2290*/  SEL R60, R53, R60, !P1 ;  /* 0x0000003c353c7207 */ /* 0x000fe40004800000 */
[----:B------:R-:W-:Y:S02]  /*22a0*/  LEA R119, P3, R30, UR10, 0x1 ;  /* 0x0000000a1e777c11 */ /* 0x000fe4000f8608ff */
[----:B------:R-:W-:Y:S01]  /*22b0*/  LEA.HI.X.SX32 R27, R31, UR11, 0x1, P6 ;  /* 0x0000000b1f1b7c11 */ /* 0x000fe2000b0f0eff */
[----:B------:R-:W-:Y:S01]  /*22c0*/  IMAD R60, R60, UR8, RZ ;  /* 0x000000083c3c7c24 */ /* 0x000fe2000f8e02ff */
[----:B------:R-:W-:Y:S02]  /*22d0*/  LEA.HI.X.SX32 R125, R125, UR11, 0x1, P5 ;  /* 0x0000000b7d7d7c11 */ /* 0x000fe4000a8f0eff */
[----:B------:R-:W-:-:S02]  /*22e0*/  LEA.HI.X.SX32 R122, R122, UR11, 0x1, P2 ;  /* 0x0000000b7a7a7c11 */ /* 0x000fc400090f0eff */
[----:B------:R-:W-:Y:S02]  /*22f0*/  LEA R110, P4, R38, UR10, 0x1 ;  /* 0x0000000a266e7c11 */ /* 0x000fe4000f8808ff */
[C---:B------:R-:W-:Y:S02]  /*2300*/  SEL R50, R53.reuse, R50, !P1 ;  /* 0x0000003235327207 */ /* 0x040fe40004800000 */
[C---:B------:R-:W-:Y:S02]  /*2310*/  SEL R54, R53.reuse, R54, !P1 ;  /* 0x0000003635367207 */ /* 0x040fe40004800000 */
        /* <DEDUP_REMOVED lines=8> */
[----:B------:R-:W-:-:S02]  /*23a0*/  LEA R113, P2, R36, UR10, 0x1 ;  /* 0x0000000a24717c11 */ /* 0x000fc4000f8408ff */
[----:B------:R-:W-:Y:S02]  /*23b0*/  ISETP.NE.AND P0, PT, R52, RZ, PT ;  /* 0x000000ff3400720c */ /* 0x000fe40003f05270 */
[C---:B------:R-:W-:Y:S02]  /*23c0*/  SEL R62, R53.reuse, R62, !P1 ;  /* 0x0000003e353e7207 */ /* 0x040fe40004800000 */
[C---:B------:R-:W-:Y:S02]  /*23d0*/  SEL R64, R53.reuse, R64, !P1 ;  /* 0x0000004035407207 */ /* 0x040fe40004800000 */
[C---:B------:R-:W-:Y:S01]  /*23e0*/  SEL R66, R53.reuse, R66, !P1 ;  /* 0x0000004235427207 */ /* 0x040fe20004800000 */
[----:B------:R-:W-:Y:S01]  /*23f0*/  IMAD R62, R62, UR8, RZ ;  /* 0x000000083e3e7c24 */ /* 0x000fe2000f8e02ff */
        /* <DEDUP_REMOVED lines=12> */
[----:B------:R-:W-:Y:S01]  /*24c0*/  LEA.HI.X.SX32 R118, R30, UR11, 0x1, P3 ;  /* 0x0000000b1e767c11 */ /* 0x000fe200098f0eff */
[----:B------:R-:W-:Y:S01]  /*24d0*/  IMAD R97, R76, UR8, RZ ;  /* 0x000000084c617c24 */ /* 0x000fe2000f8e02ff */
[----:B------:R-:W-:Y:S01]  /*24e0*/  LEA.HI.X.SX32 R111, R38, UR11, 0x1, P4 ;  /* 0x0000000b266f7c11 */ /* 0x000fe2000a0f0eff */
[----:B------:R-:W-:Y:S01]  /*24f0*/  IMAD R101, R78, UR8, RZ ;  /* 0x000000084e657c24 */ /* 0x000fe2000f8e02ff */
[----:B------:R-:W-:-:S02]  /*2500*/  SEL R53, R53, R80, !P1 ;  /* 0x0000005035357207 */ /* 0x000fc40004800000 */
[----:B------:R-:W-:Y:S02]  /*2510*/  LEA.HI.X.SX32 R116, R32, UR11, 0x1, P6 ;  /* 0x0000000b20747c11 */ /* 0x000fe4000b0f0eff */
[----:B------:R-:W-:Y:S01]  /*2520*/  LEA.HI.X.SX32 R114, R34, UR11, 0x1, P5 ;  /* 0x0000000b22727c11 */ /* 0x000fe2000a8f0eff */
[----:B------:R-:W-:Y:S01]  /*2530*/  IMAD R53, R53, UR8, RZ ;  /* 0x0000000835357c24 */ /* 0x000fe2000f8e02ff */
[----:B------:R-:W-:Y:S01]  /*2540*/  LEA.HI.X.SX32 R112, R36, UR11, 0x1, P2 ;  /* 0x0000000b24707c11 */ /* 0x000fe200090f0eff */
[----:B------:R-:W-:Y:S01]  /*2550*/  ULDC UR8, c[0x0][0x234] ;  /* 0x00008d0000087ab9 */ /* 0x000fe20000000800 */
[----:B------:R-:W-:Y:S02]  /*2560*/  LEA R30, P4, R48, UR10, 0x1 ;  /* 0x0000000a301e7c11 */ /* 0x000fe4000f8808ff */
[----:B------:R-:W-:Y:S02]  /*2570*/  LEA R108, P3, R40, UR10, 0x1 ;  /* 0x0000000a286c7c11 */ /* 0x000fe4000f8608ff */
[----:B------:R-:W-:-:S02]  /*2580*/  LEA R106, P6, R42, UR10, 0x1 ;  /* 0x0000000a2a6a7c11 */ /* 0x000fc4000f8c08ff */
[----:B------:R-:W-:Y:S02]  /*2590*/  LEA R104, P5, R44, UR10, 0x1 ;  /* 0x0000000a2c687c11 */ /* 0x000fe4000f8a08ff */
[----:B------:R-:W-:Y:S02]  /*25a0*/  LEA R80, P2, R46, UR10, 0x1 ;  /* 0x0000000a2e507c11 */ /* 0x000fe4000f8408ff */
[----:B------:R-:W-:Y:S02]  /*25b0*/  LEA.HI.X.SX32 R31, R48, UR11, 0x1, P4 ;  /* 0x0000000b301f7c11 */ /* 0x000fe4000a0f0eff */
[----:B------:R-:W-:Y:S02]  /*25c0*/  CS2R R48, SRZ ;  /* 0x0000000000307805 */ /* 0x000fe4000001ff00 */
[----:B------:R-:W-:Y:S02]  /*25d0*/  LEA.HI.X.SX32 R109, R40, UR11, 0x1, P3 ;  /* 0x0000000b286d7c11 */ /* 0x000fe400098f0eff */
[----:B------:R-:W-:-:S02]  /*25e0*/  CS2R R40, SRZ ;  /* 0x0000000000287805 */ /* 0x000fc4000001ff00 */
[----:B------:R-:W-:Y:S02]  /*25f0*/  LEA.HI.X.SX32 R107, R42, UR11, 0x1, P6 ;  /* 0x0000000b2a6b7c11 */ /* 0x000fe4000b0f0eff */
[----:B------:R-:W-:Y:S02]  /*2600*/  CS2R R42, SRZ ;  /* 0x00000000002a7805 */ /* 0x000fe4000001ff00 */
[----:B------:R-:W-:Y:S02]  /*2610*/  LEA.HI.X.SX32 R105, R44, UR11, 0x1, P5 ;  /* 0x0000000b2c697c11 */ /* 0x000fe4000a8f0eff */
[----:B------:R-:W-:Y:S02]  /*2620*/  CS2R R44, SRZ ;  /* 0x00000000002c7805 */ /* 0x000fe4000001ff00 */
[----:B------:R-:W-:Y:S02]  /*2630*/  LEA.HI.X.SX32 R86, R46, UR11, 0x1, P2 ;  /* 0x0000000b2e567c11 */ /* 0x000fe400090f0eff */
[----:B------:R-:W-:-:S02]  /*2640*/  CS2R R46, SRZ ;  /* 0x00000000002e7805 */ /* 0x000fc4000001ff00 */
[----:B------:R-:W-:Y:S02]  /*2650*/  LEA R74, P4, R60, UR10, 0x1 ;  /* 0x0000000a3c4a7c11 */ /* 0x000fe4000f8808ff */
[----:B------:R-:W-:Y:S02]  /*2660*/  LEA R34, P3, R50, UR10, 0x1 ;  /* 0x0000000a32227c11 */ /* 0x000fe4000f8608ff */
[----:B------:R-:W-:Y:S02]  /*2670*/  LEA R36, P6, R54, UR10, 0x1 ;  /* 0x0000000a36247c11 */ /* 0x000fe4000f8c08ff */
[----:B------:R-:W-:Y:S02]  /*2680*/  LEA R32, P5, R56, UR10, 0x1 ;  /* 0x0000000a38207c11 */ /* 0x000fe4000f8a08ff */
[----:B------:R-:W-:Y:S02]  /*2690*/  LEA R38, P2, R58, UR10, 0x1 ;  /* 0x0000000a3a267c11 */ /* 0x000fe4000f8408ff */
[----:B------:R-:W-:Y:S01]  /*26a0*/  LOP3.LUT R10, R11, 0x7e, R10, 0x78, !PT ;  /* 0x0000007e0b0a7812 */ /* 0x000fe200078e780a */
[----:B------:R-:W-:Y:S01]  /*26b0*/  IMAD.IADD R11, R12, 0x1, R19 ;  /* 0x000000010c0b7824 */ /* 0x000fe200078e0213 */
[----:B------:R-:W-:Y:S01]  /*26c0*/  LEA.HI.X.SX32 R75, R60, UR11, 0x1, P4 ;  /* 0x0000000b3c4b7c11 */ /* 0x000fe2000a0f0eff */
[----:B------:R-:W-:Y:S01]  /*26d0*/  IMAD R19, R132, R29, RZ ;  /* 0x0000001d84137224 */ /* 0x000fe200078e02ff */
[----:B------:R-:W-:-:S02]  /*26e0*/  LEA.HI.X.SX32 R35, R50, UR11, 0x1, P3 ;  /* 0x0000000b32237c11 */ /* 0x000fc400098f0eff */
[----:B------:R-:W-:Y:S02]  /*26f0*/  CS2R R60, SRZ ;  /* 0x00000000003c7805 */ /* 0x000fe4000001ff00 */
[----:B------:R-:W-:Y:S02]  /*2700*/  LEA.HI.X.SX32 R37, R54, UR11, 0x1, P6 ;  /* 0x0000000b36257c11 */ /* 0x000fe4000b0f0eff */
[----:B------:R-:W-:Y:S02]  /*2710*/  CS2R R54, SRZ ;  /* 0x0000000000367805 */ /* 0x000fe4000001ff00 */
[----:B------:R-:W-:Y:S02]  /*2720*/  LEA.HI.X.SX32 R33, R56, UR11, 0x1, P5 ;  /* 0x0000000b38217c11 */ /* 0x000fe4000a8f0eff */
[----:B------:R-:W-:Y:S02]  /*2730*/  CS2R R56, SRZ ;  /* 0x0000000000387805 */ /* 0x000fe4000001ff00 */
[----:B------:R-:W-:-:S02]  /*2740*/  LEA.HI.X.SX32 R39, R58, UR11, 0x1, P2 ;  /* 0x0000000b3a277c11 */ /* 0x000fc400090f0eff */
[----:B------:R-:W-:Y:S02]  /*2750*/  CS2R R58, SRZ ;  /* 0x00000000003a7805 */ /* 0x000fe4000001ff00 */
[----:B------:R-:W-:Y:S02]  /*2760*/  LEA R92, P4, R70, UR10, 0x1 ;  /* 0x0000000a465c7c11 */ /* 0x000fe4000f8808ff */
[----:B------:R-:W-:Y:S02]  /*2770*/  CS2R R50, SRZ ;  /* 0x0000000000327805 */ /* 0x000fe4000001ff00 */
[----:B------:R-:W-:Y:S02]  /*2780*/  @!P0 LOP3.LUT R15, RZ, R52, RZ, 0x33, !PT ;  /* 0x00000034ff0f8212 */ /* 0x000fe400078e33ff */
[----:B------:R-:W-:Y:S02]  /*2790*/  LEA R76, P3, R62, UR10, 0x1 ;  /* 0x0000000a3e4c7c11 */ /* 0x000fe4000f8608ff */
[----:B------:R-:W-:Y:S01]  /*27a0*/  LEA R72, P6, R64, UR10, 0x1 ;  /* 0x0000000a40487c11 */ /* 0x000fe2000f8c08ff */
[----:B------:R-:W-:Y:S01]  /*27b0*/  IMAD R102, R15, UR8, RZ ;  /* 0x000000080f667c24 */ /* 0x000fe2000f8e02ff */
[----:B------:R-:W-:Y:S01]  /*27c0*/  LEA R78, P5, R66, UR10, 0x1 ;  /* 0x0000000a424e7c11 */ /* 0x000fe2000f8a08ff */
[----:B------:R-:W-:Y:S01]  /*27d0*/  IMAD R15, R0, R81, RZ ;  /* 0x00000051000f7224 */ /* 0x000fe200078e02ff */
[----:B------:R-:W-:Y:S01]  /*27e0*/  LEA R90, P2, R68, UR10, 0x1 ;  /* 0x0000000a445a7c11 */ /* 0x000fe2000f8408ff */
[----:B------:R-:W-:Y:S01]  /*27f0*/  IMAD.WIDE R102, R102, 0x2, RZ ;  /* 0x0000000266667825 */ /* 0x000fe200078e02ff */
        /* <DEDUP_REMOVED lines=8> */
[----:B------:R-:W-:Y:S02]  /*2880*/  LEA.HI.X.SX32 R91, R68, UR11, 0x1, P2 ;  /* 0x0000000b445b7c11 */ /* 0x000fe400090f0eff */
[----:B------:R-:W-:Y:S02]  /*2890*/  CS2R R68, SRZ ;  /* 0x0000000000447805 */ /* 0x000fe4000001ff00 */
[----:B------:R-:W-:Y:S02]  /*28a0*/  LEA R98, P4, R53, UR10, 0x1 ;  /* 0x0000000a35627c11 */ /* 0x000fe4000f8808ff */
[----:B------:R-:W-:Y:S02]  /*28b0*/  LEA R13, P1, R18, UR12, 0x1 ;  /* 0x0000000c120d7c11 */ /* 0x000fe4000f8208ff */
[----:B------:R-:W-:-:S02]  /*28c0*/  LEA R14, P0, R19, UR12, 0x1 ;  /* 0x0000000c130e7c11 */ /* 0x000fc4000f8008ff */
[----:B------:R-:W-:Y:S02]  /*28d0*/  LEA R88, P3, R89, UR10, 0x1 ;  /* 0x0000000a59587c11 */ /* 0x000fe4000f8608ff */
[----:B------:R-:W-:Y:S02]  /*28e0*/  LEA R94, P6, R95, UR10, 0x1 ;  /* 0x0000000a5f5e7c11 */ /* 0x000fe4000f8c08ff */
[----:B------:R-:W-:Y:S02]  /*28f0*/  LEA R96, P5, R97, UR10, 0x1 ;  /* 0x0000000a61607c11 */ /* 0x000fe4000f8a08ff */
[----:B------:R-:W-:Y:S02]  /*2900*/  LEA R100, P2, R101, UR10, 0x1 ;  /* 0x0000000a65647c11 */ /* 0x000fe4000f8408ff */
[----:B------:R-:W-:Y:S02]  /*2910*/  LEA.HI.X.SX32 R99, R53, UR11, 0x1, P4 ;  /* 0x0000000b35637c11 */ /* 0x000fe4000a0f0eff */
[----:B------:R-:W-:-:S02]  /*2920*/  CS2R R52, SRZ ;  /* 0x0000000000347805 */ /* 0x000fc4000001ff00 */
[----:B------:R-:W-:Y:S02]  /*2930*/  IADD3 R12, R12, R84, R9 ;  /* 0x000000540c0c7210 */ /* 0x000fe40007ffe009 */
[----:B------:R-:W-:Y:S02]  /*2940*/  LEA.HI.X.SX32 R89, R89, UR11, 0x1, P3 ;  /* 0x0000000b59597c11 */ /* 0x000fe400098f0eff */
[----:B------:R-:W-:Y:S02]  /*2950*/  LEA.HI.X.SX32 R95, R95, UR11, 0x1, P6 ;  /* 0x0000000b5f5f7c11 */ /* 0x000fe4000b0f0eff */
[----:B------:R-:W-:Y:S02]  /*2960*/  LEA.HI.X.SX32 R97, R97, UR11, 0x1, P5 ;  /* 0x0000000b61617c11 */ /* 0x000fe4000a8f0eff */
[----:B------:R-:W-:Y:S02]  /*2970*/  LEA.HI.X.SX32 R101, R101, UR11, 0x1, P2 ;  /* 0x0000000b65657c11 */ /* 0x000fe400090f0eff */
[----:B------:R-:W-:-:S02]  /*2980*/  LEA.HI.X.SX32 R18, R18, UR13, 0x1, P1 ;  /* 0x0000000d12127c11 */ /* 0x000fc400088f0eff */
[----:B------:R-:W-:-:S07]  /*2990*/  LEA.HI.X.SX32 R19, R19, UR13, 0x1, P0 ;  /* 0x0000000d13137c11 */ /* 0x000fce00080f0eff */
.L_x_2:
[----:B------:R-:W-:Y:S02]  /*29a0*/  ISETP.GE.AND P0, PT, R132, UR5, PT ;  /* 0x0000000584007c0c */ /* 0x000fe4000bf06270 */
[----:B------:R-:W-:Y:S02]  /*29b0*/  IADD3 R28, P1, R102, R14, RZ ;  /* 0x0000000e661c7210 */ /* 0x000fe40007f3e0ff */
[----:B------:R-:W-:Y:S02]  /*29c0*/  LOP3.LUT R138, R132, 0x8, RZ, 0xfc, !PT ;  /* 0x00000008848a7812 */ /* 0x000fe400078efcff */
[----:B------:R-:W-:Y:S01]  /*29d0*/  PRMT R126, RZ, 0x7610, R126 ;  /* 0x00007610ff7e7816 */ /* 0x000fe2000000007e */
[----:B------:R-:W-:Y:S01]  /*29e0*/  IMAD.X R29, R103, 0x1, R19, P1 ;  /* 0x00000001671d7824 */ /* 0x000fe200008e0613 */
[----:B------:R-:W-:-:S05]  /*29f0*/  ISETP.GE.AND P1, PT, R138, UR5, PT ;  /* 0x000000058a007c0c */ /* 0x000fca000bf26270 */
[----:B------:R0:W2:Y:S01]  /*2a00*/  @!P0 LDG.E.U16 R126, desc[UR6][R28.64] ;  /* 0x000000061c7e8981 */ /* 0x0000a2000c1e1500 */
[----:B------:R-:W-:Y:S02]  /*2a10*/  PRMT R85, RZ, 0x7610, R85 ;  /* 0x00007610ff557816 */ /* 0x000fe40000000055 */
[----:B0-----:R-:W-:-:S05]  /*2a20*/  IADD3 R28, P0, R102, R13, RZ ;  /* 0x0000000d661c7210 */ /* 0x001fca0007f1e0ff */
[----:B------:R-:W-:Y:S01]  /*2a30*/  IMAD.X R29, R103, 0x1, R18, P0 ;  /* 0x00000001671d7824 */ /* 0x000fe200000e0612 */
[----:B------:R-:W-:-:S04]  /*2a40*/  ISETP.GE.AND P0, PT, R0, UR5, PT ;  /* 0x0000000500007c0c */ /* 0x000fc8000bf06270 */
[----:B------:R0:W3:Y:S01]  /*2a50*/  @!P1 LDG.E.U16 R85, desc[UR6][R28.64] ;  /* 0x000000061c559981 */ /* 0x0000e2000c1e1500 */
[----:B------:R-:W-:Y:S01]  /*2a60*/  PRMT R84, RZ, 0x7610, R84 ;  /* 0x00007610ff547816 */ /* 0x000fe20000000054 */
[----:B------:R-:W-:Y:S01]  /*2a70*/  BAR.SYNC.DEFER_BLOCKING 0x0 ;  /* 0x0000000000007b1d */ /* 0x000fe20000010000 */
[----:B------:R-:W-:Y:S01]  /*2a80*/  PRMT R83, RZ, 0x7610, R83 ;  /* 0x00007610ff537816 */ /* 0x000fe20000000053 */
[C---:B0-----:R-:W-:Y:S01]  /*2a90*/  IMAD.WIDE R28, R15.reuse, 0x2, R98 ;  /* 0x000000020f1c7825 */ /* 0x041fe200078e0262 */
[----:B------:R-:W-:Y:S02]  /*2aa0*/  PRMT R82, RZ, 0x7610, R82 ;  /* 0x00007610ff527816 */ /* 0x000fe40000000052 */
[----:B------:R-:W-:Y:S02]  /*2ab0*/  PRMT R81, RZ, 0x7610, R81 ;  /* 0x00007610ff517816 */ /* 0x000fe40000000051 */
[----:B------:R0:W4:Y:S02]  /*2ac0*/  @!P0 LDG.E.U16 R84, desc[UR6][R28.64] ;  /* 0x000000061c548981 */ /* 0x000124000c1e1500 */
[----:B0-----:R-:W-:-:S05]  /*2ad0*/  IMAD.WIDE R28, R15, 0x2, R100 ;  /* 0x000000020f1c7825 */ /* 0x001fca00078e0264 */
[----:B------:R0:W5:Y:S02]  /*2ae0*/  @!P0 LDG.E.U16 R83, desc[UR6][R28.64] ;  /* 0x000000061c538981 */ /* 0x000164000c1e1500 */
[----:B0-----:R-:W-:-:S05]  /*2af0*/  IMAD.WIDE R28, R15, 0x2, R96 ;  /* 0x000000020f1c7825 */ /* 0x001fca00078e0260 */
[----:B------:R0:W5:Y:S01]  /*2b00*/  @!P0 LDG.E.U16 R82, desc[UR6][R28.64] ;  /* 0x000000061c528981 */ /* 0x000162000c1e1500 */
[----:B------:R-:W-:Y:S01]  /*2b10*/  PRMT R87, RZ, 0x7610, R87 ;  /* 0x00007610ff577816 */ /* 0x000fe20000000057 */
[----:B0-----:R-:W-:-:S05]  /*2b20*/  IMAD.WIDE R28, R15, 0x2, R94 ;  /* 0x000000020f1c7825 */ /* 0x001fca00078e025e */
[----:B------:R0:W5:Y:S01]  /*2b30*/  @!P0 LDG.E.U16 R81, desc[UR6][R28.64] ;  /* 0x000000061c518981 */ /* 0x000162000c1e1500 */
[----:B------:R-:W-:Y:S01]  /*2b40*/  PRMT R131, RZ, 0x7610, R131 ;  /* 0x00007610ff837816 */ /* 0x000fe20000000083 */
[----:B0-----:R-:W-:-:S05]  /*2b50*/  IMAD.WIDE R28, R15, 0x2, R88 ;  /* 0x000000020f1c7825 */ /* 0x001fca00078e0258 */
[----:B------:R0:W5:Y:S01]  /*2b60*/  @!P0 LDG.E.U16 R87, desc[UR6][R28.64] ;  /* 0x000000061c578981 */ /* 0x000162000c1e1500 */
[----:B------:R-:W-:Y:S01]  /*2b70*/  PRMT R130, RZ, 0x7610, R130 ;  /* 0x00007610ff827816 */ /* 0x000fe20000000082 */
[----:B0-----:R-:W-:-:S05]  /*2b80*/  IMAD.WIDE R28, R15, 0x2, R92 ;  /* 0x000000020f1c7825 */ /* 0x001fca00078e025c */
[----:B------:R0:W5:Y:S02]  /*2b90*/  @!P0 LDG.E.U16 R131, desc[UR6][R28.64] ;  /* 0x000000061c838981 */ /* 0x000164000c1e1500 */
[----:B0-----:R-:W-:-:S05]  /*2ba0*/  IMAD.WIDE R28, R15, 0x2, R90 ;  /* 0x000000020f1c7825 */ /* 0x001fca00078e025a */
[----:B------:R0:W5:Y:S01]  /*2bb0*/  @!P0 LDG.E.U16 R130, desc[UR6][R28.64] ;  /* 0x000000061c828981 */ /* 0x000162000c1e1500 */
[----:B------:R-:W-:Y:S02]  /*2bc0*/  PRMT R129, RZ, 0x7610, R129 ;  /* 0x00007610ff817816 */ /* 0x000fe40000000081 */
[----:B------:R-:W-:Y:S01]  /*2bd0*/  PRMT R128, RZ, 0x7610, R128 ;  /* 0x00007610ff807816 */ /* 0x000fe20000000080 */
[----:B0-----:R-:W-:-:S05]  /*2be0*/  IMAD.WIDE R28, R15, 0x2, R78 ;  /* 0x000000020f1c7825 */ /* 0x001fca00078e024e */
[----:B------:R0:W5:Y:S01]  /*2bf0*/  @!P0 LDG.E.U16 R129, desc[UR6][R28.64] ;  /* 0x000000061c818981 */ /* 0x000162000c1e1500 */
[----:B------:R-:W-:Y:S01]  /*2c00*/  PRMT R127, RZ, 0x7610, R127 ;  /* 0x00007610ff7f7816 */ /* 0x000fe2000000007f */
[----:B0-----:R-:W-:-:S05]  /*2c10*/  IMAD.WIDE R28, R15, 0x2, R72 ;  /* 0x000000020f1c7825 */ /* 0x001fca00078e0248 */
[----:B------:R0:W5:Y:S02]  /*2c20*/  @!P0 LDG.E.U16 R128, desc[UR6][R28.64] ;  /* 0x000000061c808981 */ /* 0x000164000c1e1500 */
[----:B0-----:R-:W-:-:S05]  /*2c30*/  IMAD.WIDE R28, R15, 0x2, R76 ;  /* 0x000000020f1c7825 */ /* 0x001fca00078e024c */
[----:B------:R0:W5:Y:S02]  /*2c40*/  @!P0 LDG.E.U16 R127, desc[UR6][R28.64] ;  /* 0x000000061c7f8981 */ /* 0x000164000c1e1500 */
[----:B0-----:R-:W-:Y:S02]  /*2c50*/  IMAD.WIDE R28, R15, 0x2, R74 ;  /* 0x000000020f1c7825 */ /* 0x001fe400078e024a */
[----:B--2---:R0:W-:Y:S02]  /*2c60*/  STS.U16 [R10+UR4+0x2000], R126 ;  /* 0x0020007e0a007988 */ /* 0x0041e40008000404 */
[----:B0-----:R-:W-:-:S06]  /*2c70*/  PRMT R126, RZ, 0x7610, R126 ;  /* 0x00007610ff7e7816 */ /* 0x001fcc000000007e */
[----:B------:R0:W2:Y:S04]  /*2c80*/  @!P0 LDG.E.U16 R126, desc[UR6][R28.64] ;  /* 0x000000061c7e8981 */ /* 0x0000a8000c1e1500 */
[----:B---3--:R1:W-:Y:S01]  /*2c90*/  STS.U16 [R10+UR4+0x2100], R85 ;  /* 0x002100550a007988 */ /* 0x0083e20008000404 */
[----:B0-----:R-:W-:Y:S01]  /*2ca0*/  IMAD.WIDE R28, R15, 0x2, R38 ;  /* 0x000000020f1c7825 */ /* 0x001fe200078e0226 */
[----:B-1----:R-:W-:-:S06]  /*2cb0*/  PRMT R85, RZ, 0x7610, R85 ;  /* 0x00007610ff557816 */ /* 0x002fcc0000000055 */
[----:B------:R0:W3:Y:S02]  /*2cc0*/  @!P0 LDG.E.U16 R85, desc[UR6][R28.64] ;  /* 0x000000061c558981 */ /* 0x0000e4000c1e1500 */
[C---:B0-----:R-:W-:Y:S02]  /*2cd0*/  IMAD.WIDE R28, R15.reuse, 0x2, R32 ;  /* 0x000000020f1c7825 */ /* 0x041fe400078e0220 */
[----:B----4-:R0:W-:Y:S02]  /*2ce0*/  STS.U16 [R10+UR4], R84 ;  /* 0x000000540a007988 */ /* 0x0101e40008000404 */
[----:B0-----:R-:W-:Y:S02]  /*2cf0*/  PRMT R84, RZ, 0x7610, R84 ;  /* 0x00007610ff547816 */ /* 0x001fe40000000054 */
[----:B-----5:R0:W-:Y:S04]  /*2d00*/  STS.U16 [R10+UR4+0x100], R83 ;  /* 0x000100530a007988 */ /* 0x0201e80008000404 */
[----:B------:R1:W4:Y:S01]  /*2d10*/  @!P0 LDG.E.U16 R84, desc[UR6][R28.64] ;  /* 0x000000061c548981 */ /* 0x000322000c1e1500 */
[----:B0-----:R-:W-:Y:S01]  /*2d20*/  PRMT R83, RZ, 0x7610, R83 ;  /* 0x00007610ff537816 */ /* 0x001fe20000000053 */
[----:B-1----:R-:W-:-:S02]  /*2d30*/  IMAD.WIDE R28, R15, 0x2, R36 ;  /* 0x000000020f1c7825 */ /* 0x002fc400078e0224 */
[----:B------:R0:W-:Y:S04]  /*2d40*/  STS.U16 [R10+UR4+0x200], R82 ;  /* 0x000200520a007988 */ /* 0x0001e80008000404 */
[----:B------:R1:W5:Y:S01]  /*2d50*/  @!P0 LDG.E.U16 R83, desc[UR6][R28.64] ;  /* 0x000000061c538981 */ /* 0x000362000c1e1500 */
[----:B0-----:R-:W-:Y:S01]  /*2d60*/  PRMT R82, RZ, 0x7610, R82 ;  /* 0x00007610ff527816 */ /* 0x001fe20000000052 */
[C---:B-1----:R-:W-:Y:S02]  /*2d70*/  IMAD.WIDE R28, R15.reuse, 0x2, R34 ;  /* 0x000000020f1c7825 */ /* 0x042fe400078e0222 */
[----:B------:R0:W-:Y:S04]  /*2d80*/  STS.U16 [R10+UR4+0x300], R81 ;  /* 0x000300510a007988 */ /* 0x0001e80008000404 */
[----:B------:R1:W5:Y:S01]  /*2d90*/  @!P0 LDG.E.U16 R82, desc[UR6][R28.64] ;  /* 0x000000061c528981 */ /* 0x000362000c1e1500 */
[----:B0-----:R-:W-:Y:S01]  /*2da0*/  PRMT R81, RZ, 0x7610, R81 ;  /* 0x00007610ff517816 */ /* 0x001fe20000000051 */
[----:B-1----:R-:W-:-:S02]  /*2db0*/  IMAD.WIDE R28, R15, 0x2, R30 ;  /* 0x000000020f1c7825 */ /* 0x002fc400078e021e */
[----:B------:R0:W-:Y:S04]  /*2dc0*/  STS.U16 [R10+UR4+0x400], R87 ;  /* 0x000400570a007988 */ /* 0x0001e80008000404 */
[----:B------:R1:W5:Y:S02]  /*2dd0*/  @!P0 LDG.E.U16 R81, desc[UR6][R28.64] ;  /* 0x000000061c518981 */ /* 0x000364000c1e1500 */
[--C-:B-1----:R-:W-:Y:S01]  /*2de0*/  IMAD.MOV.U32 R28, RZ, RZ, R80.reuse ;  /* 0x000000ffff1c7224 */ /* 0x102fe200078e0050 */
[----:B------:R-:W-:Y:S01]  /*2df0*/  PRMT R80, RZ, 0x7610, R80 ;  /* 0x00007610ff507816 */ /* 0x000fe20000000050 */
[----:B------:R-:W-:Y:S02]  /*2e00*/  IMAD.MOV.U32 R29, RZ, RZ, R86 ;  /* 0x000000ffff1d7224 */ /* 0x000fe400078e0056 */
[C---:B0-----:R-:W-:Y:S01]  /*2e10*/  IMAD.WIDE R86, R15.reuse, 0x2, R28 ;  /* 0x000000020f567825 */ /* 0x041fe200078e021c */
[----:B------:R0:W-:Y:S04]  /*2e20*/  STS.U16 [R10+UR4+0x500], R131 ;  /* 0x000500830a007988 */ /* 0x0001e80008000404 */
[----:B------:R1:W5:Y:S01]  /*2e30*/  @!P0 LDG.E.U16 R80, desc[UR6][R86.64] ;  /* 0x0000000656508981 */ /* 0x000362000c1e1500 */
[----:B0-----:R-:W-:Y:S01]  /*2e40*/  PRMT R131, RZ, 0x7610, R131 ;  /* 0x00007610ff837816 */ /* 0x001fe20000000083 */
[----:B-1----:R-:W-:-:S02]  /*2e50*/  IMAD.WIDE R86, R15, 0x2, R104 ;  /* 0x000000020f567825 */ /* 0x002fc400078e0268 */
[----:B------:R0:W-:Y:S04]  /*2e60*/  STS.U16 [R10+UR4+0x600], R130 ;  /* 0x000600820a007988 */ /* 0x0001e80008000404 */
[----:B------:R1:W5:Y:S01]  /*2e70*/  @!P0 LDG.E.U16 R131, desc[UR6][R86.64] ;  /* 0x0000000656838981 */ /* 0x000362000c1e1500 */
[----:B0-----:R-:W-:Y:S01]  /*2e80*/  PRMT R130, RZ, 0x7610, R130 ;  /* 0x00007610ff827816 */ /* 0x001fe20000000082 */
[----:B-1----:R-:W-:-:S05]  /*2e90*/  IMAD.WIDE R86, R15, 0x2, R106 ;  /* 0x000000020f567825 */ /* 0x002fca00078e026a */
[----:B------:R0:W5:Y:S01]  /*2ea0*/  @!P0 LDG.E.U16 R130, desc[UR6][R86.64] ;  /* 0x0000000656828981 */ /* 0x000162000c1e1500 */
[----:B------:R-:W-:Y:S02]  /*2eb0*/  PRMT R134, RZ, 0x7610, R134 ;  /* 0x00007610ff867816 */ /* 0x000fe40000000086 */
[-C--:B------:R-:W-:Y:S01]  /*2ec0*/  LOP3.LUT R113, R113, R112.reuse, RZ, 0x3c, !PT ;  /* 0x0000007071717212 */ /* 0x080fe200078e3cff */
[----:B------:R-:W-:Y:S01]  /*2ed0*/  STS.U16 [R10+UR4+0x700], R129 ;  /* 0x000700810a007988 */ /* 0x000fe20008000404 */
[----:B------:R-:W-:Y:S02]  /*2ee0*/  PRMT R135, RZ, 0x7610, R135 ;  /* 0x00007610ff877816 */ /* 0x000fe40000000087 */
[----:B------:R-:W-:Y:S01]  /*2ef0*/  LOP3.LUT R112, R113, R112, RZ, 0x3c, !PT ;  /* 0x0000007071707212 */ /* 0x000fe200078e3cff */
[----:B0-----:R-:W-:Y:S01]  /*2f00*/  IMAD.WIDE R86, R15, 0x2, R108 ;  /* 0x000000020f567825 */ /* 0x001fe200078e026c */
[----:B------:R-:W-:Y:S02]  /*2f10*/  LOP3.LUT R115, R115, R114, RZ, 0x3c, !PT ;  /* 0x0000007273737212 */ /* 0x000fe400078e3cff */
[----:B------:R-:W-:-:S02]  /*2f20*/  LOP3.LUT R113, R113, R112, RZ, 0x3c, !PT ;  /* 0x0000007071717212 */ /* 0x000fc400078e3cff */
[----:B------:R0:W5:Y:S01]  /*2f30*/  @!P0 LDG.E.U16 R134, desc[UR6][R86.64] ;  /* 0x0000000656868981 */ /* 0x000162000c1e1500 */
[----:B------:R-:W-:Y:S02]  /*2f40*/  LOP3.LUT R114, R115, R114, RZ, 0x3c, !PT ;  /* 0x0000007273727212 */ /* 0x000fe400078e3cff */
[----:B------:R-:W-:Y:S01]  /*2f50*/  PRMT R137, RZ, 0x7610, R137 ;  /* 0x00007610ff897816 */ /* 0x000fe20000000089 */
[----:B------:R1:W-:Y:S01]  /*2f60*/  STS.U16 [R10+UR4+0x800], R128 ;  /* 0x000800800a007988 */ /* 0x0003e20008000404 */
[----:B------:R-:W-:Y:S01]  /*2f70*/  LOP3.LUT R117, R117, R116, RZ, 0x3c, !PT ;  /* 0x0000007475757212 */ /* 0x000fe200078e3cff */
[----:B0-----:R-:W-:Y:S01]  /*2f80*/  IMAD.WIDE R86, R15, 0x2, R110 ;  /* 0x000000020f567825 */ /* 0x001fe200078e026e */
[----:B------:R-:W-:-:S04]  /*2f90*/  LOP3.LUT R115, R115, R114, RZ, 0x3c, !PT ;  /* 0x0000007273737212 */ /* 0x000fc800078e3cff */
[----:B------:R0:W5:Y:S01]  /*2fa0*/  @!P0 LDG.E.U16 R135, desc[UR6][R86.64] ;  /* 0x0000000656878981 */ /* 0x000162000c1e1500 */
[----:B------:R-:W-:Y:S02]  /*2fb0*/  LOP3.LUT R116, R117, R116, RZ, 0x3c, !PT ;  /* 0x0000007475747212 */ /* 0x000fe400078e3cff */
[----:B------:R-:W-:Y:S01]  /*2fc0*/  PRMT R141, RZ, 0x7610, R141 ;  /* 0x00007610ff8d7816 */ /* 0x000fe2000000008d */
[----:B------:R1:W-:Y:S01]  /*2fd0*/  STS.U16 [R10+UR4+0x900], R127 ;  /* 0x0009007f0a007988 */ /* 0x0003e20008000404 */
[----:B0-----:R-:W-:Y:S01]  /*2fe0*/  IMAD.WIDE R86, R15, 0x2, R112 ;  /* 0x000000020f567825 */ /* 0x001fe200078e0270 */
[----:B------:R-:W-:Y:S02]  /*2ff0*/  LOP3.LUT R119, R119, R118, RZ, 0x3c, !PT ;  /* 0x0000007677777212 */ /* 0x000fe400078e3cff */
[----:B------:R-:W-:Y:S02]  /*3000*/  LOP3.LUT R117, R117, R116, RZ, 0x3c, !PT ;  /* 0x0000007475757212 */ /* 0x000fe400078e3cff */
[----:B------:R0:W5:Y:S01]  /*3010*/  @!P0 LDG.E.U16 R137, desc[UR6][R86.64] ;  /* 0x0000000656898981 */ /* 0x000162000c1e1500 */
[----:B------:R-:W-:-:S02]  /*3020*/  LOP3.LUT R118, R119, R118, RZ, 0x3c, !PT ;  /* 0x0000007677767212 */ /* 0x000fc400078e3cff */
[----:B------:R-:W-:Y:S01]  /*3030*/  PRMT R144, RZ, 0x7610, R144 ;  /* 0x00007610ff907816 */ /* 0x000fe20000000090 */
[----:B0-----:R-:W-:Y:S01]  /*3040*/  IMAD.WIDE R86, R15, 0x2, R114 ;  /* 0x000000020f567825 */ /* 0x001fe200078e0272 */
[----:B------:R-:W-:-:S04]  /*3050*/  LOP3.LUT R119, R119, R118, RZ, 0x3c, !PT ;  /* 0x0000007677777212 */ /* 0x000fc800078e3cff */
[----:B------:R0:W5:Y:S01]  /*3060*/  @!P0 LDG.E.U16 R141, desc[UR6][R86.64] ;  /* 0x00000006568d8981 */ /* 0x000162000c1e1500 */
[----:B------:R-:W-:Y:S01]  /*3070*/  LOP3.LUT R123, R123, R122, RZ, 0x3c, !PT ;  /* 0x0000007a7b7b7212 */ /* 0x000fe200078e3cff */
[----:B0-----:R-:W-:-:S05]  /*3080*/  IMAD.WIDE R86, R15, 0x2, R116 ;  /* 0x000000020f567825 */ /* 0x001fca00078e0274 */
[----:B------:R0:W5:Y:S01]  /*3090*/  @!P0 LDG.E.U16 R144, desc[UR6][R86.64] ;  /* 0x0000000656908981 */ /* 0x000162000c1e1500 */
[C---:B------:R-:W-:Y:S02]  /*30a0*/  LOP3.LUT R122, R123.reuse, R122, RZ, 0x3c, !PT ;  /* 0x0000007a7b7a7212 */ /* 0x040fe400078e3cff */
[----:B0-----:R-:W-:Y:S02]  /*30b0*/  PRMT R86, RZ, 0x7610, R86 ;  /* 0x00007610ff567816 */ /* 0x001fe40000000056 */
[----:B------:R-:W-:Y:S01]  /*30c0*/  PRMT R87, RZ, 0x7610, R87 ;  /* 0x00007610ff577816 */ /* 0x000fe20000000057 */
[----:B-1----:R-:W-:Y:S01]  /*30d0*/  IMAD.MOV.U32 R128, RZ, RZ, R22 ;  /* 0x000000ffff807224 */ /* 0x002fe200078e0016 */
[----:B------:R-:W-:Y:S01]  /*30e0*/  LOP3.LUT R123, R123, R122, RZ, 0x3c, !PT ;  /* 0x0000007a7b7b7212 */ /* 0x000fe200078e3cff */
[--C-:B------:R-:W-:Y:S01]  /*30f0*/  IMAD.MOV.U32 R129, RZ, RZ, R26.reuse ;  /* 0x000000ffff817224 */ /* 0x100fe200078e001a */
[----:B------:R-:W-:Y:S01]  /*3100*/  PRMT R26, RZ, 0x7610, R26 ;  /* 0x00007610ff1a7816 */ /* 0x000fe2000000001a */
[----:B------:R-:W-:-:S02]  /*3110*/  IMAD.MOV.U32 R127, RZ, RZ, R27 ;  /* 0x000000ffff7f7224 */ /* 0x000fc400078e001b */
[----:B------:R-:W-:Y:S02]  /*3120*/  IMAD.MOV.U32 R138, RZ, RZ, R20 ;  /* 0x000000ffff8a7224 */ /* 0x000fe400078e0014 */
[--C-:B------:R-:W-:Y:S01]  /*3130*/  IMAD.MOV.U32 R139, RZ, RZ, R24.reuse ;  /* 0x000000ffff8b7224 */ /* 0x100fe200078e0018 */
[----:B------:R-:W-:Y:S02]  /*3140*/  PRMT R27, RZ, 0x7610, R27 ;  /* 0x00007610ff1b7816 */ /* 0x000fe4000000001b */
[----:B------:R-:W-:Y:S01]  /*3150*/  PRMT R24, RZ, 0x7610, R24 ;  /* 0x00007610ff187816 */ /* 0x000fe20000000018 */
[----:B--2---:R0:W-:Y:S04]  /*3160*/  STS.U16 [R10+UR4+0xa00], R126 ;  /* 0x000a007e0a007988 */ /* 0x0041e80008000404 */
[----:B---3--:R-:W-:Y:S01]  /*3170*/  STS.U16 [R10+UR4+0xb00], R85 ;  /* 0x000b00550a007988 */ /* 0x008fe20008000404 */
[----:B0-----:R-:W-:-:S02]  /*3180*/  IMAD.MOV.U32 R126, RZ, RZ, R23 ;  /* 0x000000ffff7e7224 */ /* 0x001fc400078e0017 */
[----:B------:R-:W-:-:S05]  /*3190*/  IMAD.WIDE R22, R15, 0x2, R128 ;  /* 0x000000020f167825 */ /* 0x000fca00078e0280 */
[----:B------:R-:W2:Y:S04]  /*31a0*/  @!P0 LDG.E.U16 R26, desc[UR6][R22.64] ;  /* 0x00000006161a8981 */ /* 0x000ea8000c1e1500 */
[----:B----4-:R0:W-:Y:S02]  /*31b0*/  STS.U16 [R10+UR4+0xc00], R84 ;  /* 0x000c00540a007988 */ /* 0x0101e40008000404 */
[----:B0-----:R-:W-:-:S05]  /*31c0*/  IMAD.WIDE R84, R15, 0x2, R118 ;  /* 0x000000020f547825 */ /* 0x001fca00078e0276 */
[----:B------:R0:W3:Y:S04]  /*31d0*/  @!P0 LDG.E.U16 R86, desc[UR6][R84.64] ;  /* 0x0000000654568981 */ /* 0x0000e8000c1e1500 */
[----:B-----5:R-:W-:Y:S01]  /*31e0*/  STS.U16 [R10+UR4+0xd00], R83 ;  /* 0x000d00530a007988 */ /* 0x020fe20008000404 */
[----:B0-----:R-:W-:-:S05]  /*31f0*/  IMAD.WIDE R84, R15, 0x2, R120 ;  /* 0x000000020f547825 */ /* 0x001fca00078e0278 */
[----:B------:R0:W4:Y:S04]  /*3200*/  @!P0 LDG.E.U16 R87, desc[UR6][R84.64] ;  /* 0x0000000654578981 */ /* 0x000128000c1e1500 */
[----:B------:R1:W-:Y:S01]  /*3210*/  STS.U16 [R10+UR4+0xe00], R82 ;  /* 0x000e00520a007988 */ /* 0x0003e20008000404 */
[----:B0-----:R-:W-:Y:S01]  /*3220*/  PRMT R84, RZ, 0x7610, R84 ;  /* 0x00007610ff547816 */ /* 0x001fe20000000054 */
[----:B-1----:R-:W-:Y:S02]  /*3230*/  IMAD.WIDE R82, R15, 0x2, R122 ;  /* 0x000000020f527825 */ /* 0x002fe400078e027a */
[----:B------:R-:W-:Y:S01]  /*3240*/  STS.U16 [R10+UR4+0xf00], R81 ;  /* 0x000f00510a007988 */ /* 0x000fe20008000404 */
[----:B------:R-:W-:-:S03]  /*3250*/  PRMT R85, RZ, 0x7610, R85 ;  /* 0x00007610ff557816 */ /* 0x000fc60000000055 */
[----:B------:R0:W5:Y:S02]  /*3260*/  @!P0 LDG.E.U16 R84, desc[UR6][R82.64] ;  /* 0x0000000652548981 */ /* 0x000164000c1e1500 */
[----:B0-----:R-:W-:-:S05]  /*3270*/  IMAD.WIDE R82, R15, 0x2, R124 ;  /* 0x000000020f527825 */ /* 0x001fca00078e027c */
[----:B------:R-:W5:Y:S04]  /*3280*/  @!P0 LDG.E.U16 R85, desc[UR6][R82.64] ;  /* 0x0000000652558981 */ /* 0x000f68000c1e1500 */
[----:B------:R0:W-:Y:S04]  /*3290*/  STS.U16 [R10+UR4+0x1000], R80 ;  /* 0x001000500a007988 */ /* 0x0001e80008000404 */
[----:B------:R1:W-:Y:S01]  /*32a0*/  STS.U16 [R10+UR4+0x1100], R131 ;  /* 0x001100830a007988 */ /* 0x0003e20008000404 */
[----:B0-----:R-:W-:-:S05]  /*32b0*/  IMAD.WIDE R80, R15, 0x2, R126 ;  /* 0x000000020f507825 */ /* 0x001fca00078e027e */
[----:B------:R-:W5:Y:S01]  /*32c0*/  @!P0 LDG.E.U16 R27, desc[UR6][R80.64] ;  /* 0x00000006501b8981 */ /* 0x000f62000c1e1500 */
[--C-:B-1----:R-:W-:Y:S01]  /*32d0*/  IMAD.MOV.U32 R131, RZ, RZ, R25.reuse ;  /* 0x000000ffff837224 */ /* 0x102fe200078e0019 */
[----:B------:R-:W-:Y:S02]  /*32e0*/  PRMT R25, RZ, 0x7610, R25 ;  /* 0x00007610ff197816 */ /* 0x000fe40000000019 */
[----:B------:R0:W-:Y:S02]  /*32f0*/  STS.U16 [R10+UR4+0x1200], R130 ;  /* 0x001200820a007988 */ /* 0x0001e40008000404 */
[----:B0-----:R-:W-:Y:S02]  /*3300*/  IMAD.MOV.U32 R130, RZ, RZ, R21 ;  /* 0x000000ffff827224 */ /* 0x001fe400078e0015 */
[----:B------:R-:W-:-:S04]  /*3310*/  IMAD.WIDE R20, R15, 0x2, R138 ;  /* 0x000000020f147825 */ /* 0x000fc800078e028a */
[----:B------:R-:W-:Y:S01]  /*3320*/  IMAD.WIDE R22, R15, 0x2, R130 ;  /* 0x000000020f167825 */ /* 0x000fe200078e0282 */
[----:B------:R-:W5:Y:S04]  /*3330*/  @!P0 LDG.E.U16 R24, desc[UR6][R20.64] ;  /* 0x0000000614188981 */ /* 0x000f68000c1e1500 */
[----:B------:R-:W5:Y:S04]  /*3340*/  @!P0 LDG.E.U16 R25, desc[UR6][R22.64] ;  /* 0x0000000616198981 */ /* 0x000f68000c1e1500 */
[----:B------:R0:W-:Y:S04]  /*3350*/  STS.U16 [R10+UR4+0x1300], R134 ;  /* 0x001300860a007988 */ /* 0x0001e80008000404 */
[----:B------:R-:W-:Y:S01]  /*3360*/  STS.U16 [R10+UR4+0x1400], R135 ;  /* 0x001400870a007988 */ /* 0x000fe20008000404 */
[----:B0-----:R-:W0:Y:S03]  /*3370*/  LDC R134, c[0x0][0x238] ;  /* 0x00008e00ff867b82 */ /* 0x001e260000000800 */
[----:B------:R-:W-:Y:S04]  /*3380*/  STS.U16 [R10+UR4+0x1500], R137 ;  /* 0x001500890a007988 */ /* 0x000fe80008000404 */
[----:B------:R-:W-:Y:S04]  /*3390*/  STS.U16 [R10+UR4+0x1600], R141 ;  /* 0x0016008d0a007988 */ /* 0x000fe80008000404 */
[----:B------:R-:W-:Y:S01]  /*33a0*/  STS.U16 [R10+UR4+0x1700], R144 ;  /* 0x001700900a007988 */ /* 0x000fe20008000404 */
[----:B------:R-:W-:-:S03]  /*33b0*/  VIADD R17, R17, 0xffffffff ;  /* 0xffffffff11117836 */ /* 0x000fc60000000000 */
[----:B--2---:R-:W-:Y:S04]  /*33c0*/  STS.U16 [R10+UR4+0x1d00], R26 ;  /* 0x001d001a0a007988 */ /* 0x004fe80008000404 */
[----:B---3--:R-:W-:Y:S04]  /*33d0*/  STS.U16 [R10+UR4+0x1800], R86 ;  /* 0x001800560a007988 */ /* 0x008fe80008000404 */
[----:B----4-:R-:W-:Y:S04]  /*33e0*/  STS.U16 [R10+UR4+0x1900], R87 ;  /* 0x001900570a007988 */ /* 0x010fe80008000404 */
[----:B-----5:R-:W-:Y:S04]  /*33f0*/  STS.U16 [R10+UR4+0x1a00], R84 ;  /* 0x001a00540a007988 */ /* 0x020fe80008000404 */
[----:B------:R-:W-:Y:S04]  /*3400*/  STS.U16 [R10+UR4+0x1b00], R85 ;  /* 0x001b00550a007988 */ /* 0x000fe80008000404 */
[----:B------:R-:W-:Y:S04]  /*3410*/  STS.U16 [R10+UR4+0x1c00], R27 ;  /* 0x001c001b0a007988 */ /* 0x000fe80008000404 */
[----:B------:R-:W-:Y:S04]  /*3420*/  STS.U16 [R10+UR4+0x1f00], R24 ;  /* 0x001f00180a007988 */ /* 0x000fe80008000404 */
[----:B------:R-:W-:Y:S01]  /*3430*/  STS.U16 [R10+UR4+0x1e00], R25 ;  /* 0x001e00190a007988 */ /* 0x000fe20008000404 */
[----:B------:R-:W-:Y:S06]  /*3440*/  BAR.SYNC.DEFER_BLOCKING 0x0 ;  /* 0x0000000000007b1d */ /* 0x000fec0000010000 */
[----:B------:R-:W-:Y:S04]  /*3450*/  LDSM.16.MT88.4 R20, [R11+0x2000] ;  /* 0x002000000b14783b */ /* 0x000fe80000004200 */
[----:B------:R-:W1:Y:S04]  /*3460*/  LDSM.16.M88.4 R80, [R12] ;  /* 0x000000000c50783b */ /* 0x000e680000000200 */
[----:B------:R-:W2:Y:S04]  /*3470*/  LDSM.16.M88.4 R24, [R12+0x800] ;  /* 0x000800000c18783b */ /* 0x000ea80000000200 */
[----:B------:R-:W3:Y:S01]  /*3480*/  LDSM.16.M88.4 R84, [R12+0x1800] ;  /* 0x001800000c54783b */ /* 0x000ee20000000200 */
[C---:B-1----:R-:W-:Y:S06]  /*3490*/  HMMA.16816.F32 R68, R20.reuse, R80, R68 ;  /* 0x000000501444723c */ /* 0x042fec0000001844 */
[----:B------:R-:W-:Y:S01]  /*34a0*/  HMMA.16816.F32 R64, R20, R82, R64 ;  /* 0x000000521440723c */ /* 0x000fe20000001840 */
[----:B------:R-:W1:Y:S01]  /*34b0*/  LDSM.16.M88.4 R80, [R12+0x1000] ;  /* 0x001000000c50783b */ /* 0x000e620000000200 */
[----:B------:R-:W-:Y:S01]  /*34c0*/  ISETP.NE.U32.AND P0, PT, R17, RZ, PT ;  /* 0x000000ff1100720c */ /* 0x000fe20003f05070 */
[----:B------:R-:W-:Y:S01]  /*34d0*/  IMAD.WIDE R138, R16, 0x2, R138 ;  /* 0x00000002108a7825 */ /* 0x000fe200078e028a */
[----:B------:R-:W-:-:S02]  /*34e0*/  UIADD3 UR5, UR5, -0x10, URZ ;  /* 0xfffffff005057890 */ /* 0x000fc4000fffe03f */
[----:B--2---:R-:W-:Y:S01]  /*34f0*/  HMMA.16816.F32 R60, R20, R24, R60 ;  /* 0x00000018143c723c */ /* 0x004fe2000000183c */
[----:B------:R-:W-:-:S04]  /*3500*/  IMAD.WIDE R130, R16, 0x2, R130 ;  /* 0x0000000210827825 */ /* 0x000fc800078e0282 */
[C---:B------:R-:W-:Y:S01]  /*3510*/  IMAD.WIDE R128, R16.reuse, 0x2, R128 ;  /* 0x0000000210807825 */ /* 0x040fe200078e0280 */
[----:B------:R-:W-:Y:S03]  /*3520*/  HMMA.16816.F32 R56, R20, R26, R56 ;  /* 0x0000001a1438723c */ /* 0x000fe60000001838 */
[----:B------:R-:W-:-:S03]  /*3530*/  IMAD.WIDE R126, R16, 0x2, R126 ;  /* 0x00000002107e7825 */ /* 0x000fc600078e027e */
[----:B---3--:R-:W-:Y:S01]  /*3540*/  HMMA.16816.F32 R44, R20, R84, R44 ;  /* 0x00000054142c723c */ /* 0x008fe2000000182c */
[----:B------:R-:W-:-:S04]  /*3550*/  IMAD.WIDE R28, R16, 0x2, R28 ;  /* 0x00000002101c7825 */ /* 0x000fc800078e021c */
[----:B0-----:R-:W-:Y:S01]  /*3560*/  IMAD.SHL.U32 R134, R134, 0x10, RZ ;  /* 0x0000001086867824 */ /* 0x001fe200078e00ff */
[----:B------:R-:W-:Y:S01]  /*3570*/  HMMA.16816.F32 R40, R20, R86, R40 ;  /* 0x000000561428723c */ /* 0x000fe20000001828 */
[----:B------:R-:W-:-:S05]  /*3580*/  IMAD.MOV.U32 R24, RZ, RZ, R139 ;  /* 0x000000ffff187224 */ /* 0x000fca00078e008b */
[C---:B-1----:R-:W-:Y:S07]  /*3590*/  HMMA.16816.F32 R52, R20.reuse, R80, R52 ;  /* 0x000000501434723c */ /* 0x042fee0000001834 */
[----:B------:R-:W-:Y:S01]  /*35a0*/  IMAD.WIDE R80, R16, 0x2, R122 ;  /* 0x0000000210507825 */ /* 0x000fe200078e027a */
[----:B------:R-:W-:Y:S03]  /*35b0*/  HMMA.16816.F32 R48, R20, R82, R48 ;  /* 0x000000521430723c */ /* 0x000fe60000001830 */
[----:B------:R-:W-:-:S02]  /*35c0*/  IMAD.MOV.U32 R123, RZ, RZ, R80 ;  /* 0x000000ffff7b7224 */ /* 0x000fc400078e0050 */
[----:B------:R-:W-:Y:S02]  /*35d0*/  IMAD.MOV.U32 R122, RZ, RZ, R81 ;  /* 0x000000ffff7a7224 */ /* 0x000fe400078e0051 */
[----:B------:R-:W-:-:S04]  /*35e0*/  IMAD.WIDE R80, R16, 0x2, R116 ;  /* 0x0000000210507825 */ /* 0x000fc800078e0274 */
[----:B------:R-:W-:-:S04]  /*35f0*/  IMAD.WIDE R82, R16, 0x2, R118 ;  /* 0x0000000210527825 */ /* 0x000fc800078e0276 */
[----:B------:R-:W-:Y:S02]  /*3600*/  IMAD.MOV.U32 R117, RZ, RZ, R80 ;  /* 0x000000ffff757224 */ /* 0x000fe400078e0050 */
[----:B------:R-:W-:Y:S02]  /*3610*/  IMAD.MOV.U32 R116, RZ, RZ, R81 ;  /* 0x000000ffff747224 */ /* 0x000fe400078e0051 */
[----:B------:R-:W-:Y:S02]  /*3620*/  IMAD.MOV.U32 R119, RZ, RZ, R82 ;  /* 0x000000ffff777224 */ /* 0x000fe400078e0052 */
        /* <DEDUP_REMOVED lines=16> */
[----:B------:R-:W-:-:S04]  /*3730*/  IMAD.WIDE R108, R16, 0x2, R108 ;  /* 0x00000002106c7825 */ /* 0x000fc800078e026c */
[----:B------:R-:W-:Y:S02]  /*3740*/  IMAD.MOV.U32 R112, RZ, RZ, R81 ;  /* 0x000000ffff707224 */ /* 0x000fe400078e0051 */
[----:B------:R-:W-:-:S04]  /*3750*/  IMAD.WIDE R106, R16, 0x2, R106 ;  /* 0x00000002106a7825 */ /* 0x000fc800078e026a */
[----:B------:R-:W-:-:S04]  /*3760*/  IMAD.WIDE R104, R16, 0x2, R104 ;  /* 0x0000000210687825 */ /* 0x000fc800078e0268 */
[----:B------:R-:W-:-:S04]  /*3770*/  IMAD.WIDE R30, R16, 0x2, R30 ;  /* 0x00000002101e7825 */ /* 0x000fc800078e021e */
[----:B------:R-:W-:Y:S02]  /*3780*/  IMAD.MOV.U32 R80, RZ, RZ, R28 ;  /* 0x000000ffff507224 */ /* 0x000fe400078e001c */
[----:B------:R-:W-:Y:S02]  /*3790*/  IMAD.MOV.U32 R86, RZ, RZ, R29 ;  /* 0x000000ffff567224 */ /* 0x000fe400078e001d */
[----:B------:R-:W-:-:S04]  /*37a0*/  IMAD.WIDE R34, R16, 0x2, R34 ;  /* 0x0000000210227825 */ /* 0x000fc800078e0222 */
        /* <DEDUP_REMOVED lines=14> */
[----:B------:R-:W-:Y:S01]  /*3890*/  IMAD.WIDE R102, R134, 0x2, R102 ;  /* 0x0000000286667825 */ /* 0x000fe200078e0266 */
[----:B------:R-:W-:Y:S06]  /*38a0*/  @P0 BRA `(.L_x_2) ;  /* 0xfffffff0003c0947 */ /* 0x000fec000383ffff */
[----:B------:R-:W-:Y:S02]  /*38b0*/  F2FP.F16.F32.PACK_AB R20, R67, R71 ;  /* 0x000000474314723e */ /* 0x000fe400000000ff */
[----:B------:R-:W-:Y:S02]  /*38c0*/  F2FP.F16.F32.PACK_AB R16, R66, R70 ;  /* 0x000000464210723e */ /* 0x000fe400000000ff */
[----:B------:R-:W-:Y:S02]  /*38d0*/  F2FP.F16.F32.PACK_AB R12, R65, R69 ;  /* 0x00000045410c723e */ /* 0x000fe400000000ff */
[----:B------:R-:W-:Y:S02]  /*38e0*/  F2FP.F16.F32.PACK_AB R23, R43, R47 ;  /* 0x0000002f2b17723e */ /* 0x000fe400000000ff */
[----:B------:R-:W-:Y:S02]  /*38f0*/  F2FP.F16.F32.PACK_AB R22, R51, R55 ;  /* 0x000000373316723e */ /* 0x000fe400000000ff */
[----:B------:R-:W-:-:S02]  /*3900*/  F2FP.F16.F32.PACK_AB R21, R59, R63 ;  /* 0x0000003f3b15723e */ /* 0x000fc400000000ff */
        /* <DEDUP_REMOVED lines=9> */
[----:B------:R-:W-:-:S07]  /*39a0*/  F2FP.F16.F32.PACK_AB R64, R64, R68 ;  /* 0x000000444040723e */ /* 0x000fce00000000ff */
.L_x_1:
[----:B------:R-:W0:Y:S01]  /*39b0*/  S2R R24, SR_TID.X ;  /* 0x0000000000187919 */ /* 0x000e220000002100 */
[----:B------:R-:W1:Y:S01]  /*39c0*/  S2UR UR5, SR_CgaCtaId ;  /* 0x00000000000579c3 */ /* 0x000e620000008800 */
[----:B------:R-:W-:Y:S01]  /*39d0*/  UMOV UR4, 0x400 ;  /* 0x0000040000047882 */ /* 0x000fe20000000000 */
[----:B------:R-:W-:-:S06]  /*39e0*/  ULDC.64 UR8, c[0x0][0x228] ;  /* 0x00008a0000087ab9 */ /* 0x000fcc0000000a00 */
[----:B------:R-:W-:Y:S01]  /*39f0*/  BAR.SYNC.DEFER_BLOCKING 0x0 ;  /* 0x0000000000007b1d */ /* 0x000fe20000010000 */
[----:B------:R-:W-:-:S04]  /*3a00*/  ISETP.GE.AND P0, PT, R8, UR8, PT ;  /* 0x0000000808007c0c */ /* 0x000fc8000bf06270 */
[----:B------:R-:W-:-:S03]  /*3a10*/  ISETP.LT.AND P4, PT, R2, UR9, !P0 ;  /* 0x0000000902007c0c */ /* 0x000fc6000c781270 */
[----:B------:R-:W2:Y:S01]  /*3a20*/  LDC R37, c[0x0][0x248] ;  /* 0x00009200ff257b82 */ /* 0x000ea20000000800 */
[----:B------:R-:W-:Y:S02]  /*3a30*/  ISETP.LT.AND P3, PT, R3, UR9, !P0 ;  /* 0x0000000903007c0c */ /* 0x000fe4000c761270 */
[----:B------:R-:W-:Y:S01]  /*3a40*/  ISETP.LT.AND P2, PT, R164, UR9, !P0 ;  /* 0x00000009a4007c0c */ /* 0x000fe2000c741270 */
[----:B-1----:R-:W-:-:S03]  /*3a50*/  ULEA UR4, UR5, UR4, 0x18 ;  /* 0x0000000405047291 */ /* 0x002fc6000f8ec03f */
[----:B------:R-:W-:Y:S01]  /*3a60*/  ULDC UR5, c[0x0][0x244] ;  /* 0x0000910000057ab9 */ /* 0x000fe20000000800 */
[C---:B0-----:R-:W-:Y:S01]  /*3a70*/  IMAD.SHL.U32 R11, R24.reuse, 0x4, RZ ;  /* 0x00000004180b7824 */ /* 0x041fe200078e00ff */
[C---:B------:R-:W-:Y:S01]  /*3a80*/  LOP3.LUT R10, R24.reuse, 0x60, RZ, 0xc0, !PT ;  /* 0x00000060180a7812 */ /* 0x040fe200078ec0ff */
[----:B------:R-:W-:-:S03]  /*3a90*/  IMAD.SHL.U32 R0, R24, 0x100, RZ ;  /* 0x0000010018007824 */ /* 0x000fc600078e00ff */
[----:B------:R-:W-:Y:S02]  /*3aa0*/  LOP3.LUT R11, R11, 0x70, RZ, 0xc0, !PT ;  /* 0x000000700b0b7812 */ /* 0x000fe400078ec0ff */
[----:B------:R-:W-:Y:S01]  /*3ab0*/  LOP3.LUT R0, R9, 0x1800, R0, 0xf8, !PT ;  /* 0x0000180009007812 */ /* 0x000fe200078ef800 */
[----:B------:R-:W-:Y:S02]  /*3ac0*/  IMAD.SHL.U32 R9, R24, 0x400, RZ ;  /* 0x0000040018097824 */ /* 0x000fe400078e00ff */
[----:B------:R-:W-:Y:S02]  /*3ad0*/  IMAD R11, R10, 0x10, R11 ;  /* 0x000000100a0b7824 */ /* 0x000fe400078e020b */
[----:B------:R-:W-:Y:S01]  /*3ae0*/  IMAD.SHL.U32 R10, R24, 0x10, RZ ;  /* 0x00000010180a7824 */ /* 0x000fe200078e00ff */
[----:B------:R-:W-:Y:S02]  /*3af0*/  LOP3.LUT R9, R9, 0x1800, RZ, 0xc0, !PT ;  /* 0x0000180009097812 */ /* 0x000fe400078ec0ff */
[----:B------:R-:W-:Y:S01]  /*3b00*/  LOP3.LUT R11, R0, R11, RZ, 0x3c, !PT ;  /* 0x0000000b000b7212 */ /* 0x000fe200078e3cff */
[----:B------:R-:W-:Y:S01]  /*3b10*/  IMAD R0, R8, UR5, RZ ;  /* 0x0000000508007c24 */ /* 0x000fe2000f8e02ff */
[----:B------:R-:W-:Y:S01]  /*3b20*/  LOP3.LUT R9, R9, 0x1f0, R10, 0xf8, !PT ;  /* 0x000001f009097812 */ /* 0x000fe200078ef80a */
[----:B--2---:R-:W-:-:S02]  /*3b30*/  IMAD R8, R2, R37, RZ ;  /* 0x0000002502087224 */ /* 0x004fc400078e02ff */
[----:B------:R-:W-:Y:S01]  /*3b40*/  STS.128 [R11+UR4], R64 ;  /* 0x000000400b007988 */ /* 0x000fe20008000c04 */
[----:B------:R-:W-:-:S03]  /*3b50*/  LOP3.LUT R9, R9, 0x60, R24, 0x78, !PT ;  /* 0x0000006009097812 */ /* 0x000fc600078e7818 */
[----:B------:R-:W-:Y:S04]  /*3b60*/  STS.128 [R11+UR4+0x100], R12 ;  /* 0x0001000c0b007988 */ /* 0x000fe80008000c04 */
[----:B------:R-:W-:Y:S04]  /*3b70*/  STS.128 [R11+UR4+0x80], R16 ;  /* 0x000080100b007988 */ /* 0x000fe80008000c04 */
[----:B------:R0:W-:Y:S01]  /*3b80*/  STS.128 [R11+UR4+0x180], R20 ;  /* 0x000180140b007988 */ /* 0x0001e20008000c04 */
[----:B------:R-:W-:Y:S01]  /*3b90*/  BAR.SYNC.DEFER_BLOCKING 0x0 ;  /* 0x0000000000007b1d */ /* 0x000fe20000010000 */
[----:B0-----:R-:W-:-:S05]  /*3ba0*/  IMAD R11, R37, 0x10, R8 ;  /* 0x00000010250b7824 */ /* 0x001fca00078e0208 */
[----:B------:R-:W0:Y:S04]  /*3bb0*/  LDS.128 R32, [R9+UR4] ;  /* 0x0000000409207984 */ /* 0x000e280008000c00 */
[----:B------:R-:W1:Y:S04]  /*3bc0*/  LDS.128 R28, [R9+UR4+0x200] ;  /* 0x00020004091c7984 */ /* 0x000e680008000c00 */
[----:B------:R-:W2:Y:S04]  /*3bd0*/  LDS.128 R24, [R9+UR4+0x400] ;  /* 0x0004000409187984 */ /* 0x000ea80008000c00 */
[----:B------:R3:W4:Y:S01]  /*3be0*/  LDS.128 R12, [R9+UR4+0x600] ;  /* 0x00060004090c7984 */ /* 0x0007220008000c00 */
[----:B------:R-:W-:-:S02]  /*3bf0*/  ULDC.64 UR4, c[0x0][0x220] ;  /* 0x0000880000047ab9 */ /* 0x000fc40000000a00 */
[----:B------:R-:W-:-:S04]  /*3c00*/  LEA R19, P1, R0, UR4, 0x1 ;  /* 0x0000000400137c11 */ /* 0x000fc8000f8208ff */
[----:B------:R-:W-:Y:S01]  /*3c10*/  LEA.HI.X.SX32 R21, R0, UR5, 0x1, P1 ;  /* 0x0000000500157c11 */ /* 0x000fe200088f0eff */
[----:B------:R-:W-:Y:S01]  /*3c20*/  IMAD R0, R3, R37, RZ ;  /* 0x0000002503007224 */ /* 0x000fe200078e02ff */
[CC--:B------:R-:W-:Y:S02]  /*3c30*/  LEA R2, P1, R8.reuse, R19.reuse, 0x1 ;  /* 0x0000001308027211 */ /* 0x0c0fe400078208ff */
[----:B------:R-:W-:Y:S02]  /*3c40*/  LEA R10, P6, R11, R19, 0x1 ;  /* 0x000000130b0a7211 */ /* 0x000fe400078c08ff */
[----:B------:R-:W-:Y:S02]  /*3c50*/  LEA.HI.X.SX32 R3, R8, R21, 0x1, P1 ;  /* 0x0000001508037211 */ /* 0x000fe400008f0eff */
[----:B------:R-:W-:Y:S02]  /*3c60*/  LEA R8, P5, R0, R19, 0x1 ;  /* 0x0000001300087211 */ /* 0x000fe400078a08ff */
[----:B------:R-:W-:-:S02]  /*3c70*/  ISETP.LT.AND P1, PT, R165, UR9, !P0 ;  /* 0x00000009a5007c0c */ /* 0x000fc4000c721270 */
[-C--:B---3--:R-:W-:Y:S01]  /*3c80*/  LEA.HI.X.SX32 R9, R0, R21.reuse, 0x1, P5 ;  /* 0x0000001500097211 */ /* 0x088fe200028f0eff */
[----:B------:R-:W-:Y:S01]  /*3c90*/  IMAD R0, R37, 0x8, R11 ;  /* 0x0000000825007824 */ /* 0x000fe200078e020b */
[----:B------:R-:W-:Y:S02]  /*3ca0*/  LEA.HI.X.SX32 R11, R11, R21, 0x1, P6 ;  /* 0x000000150b0b7211 */ /* 0x000fe400030f0eff */
[----:B------:R-:W-:Y:S01]  /*3cb0*/  ISETP.LT.AND P5, PT, R162, UR9, !P0 ;  /* 0x00000009a2007c0c */ /* 0x000fe2000c7a1270 */
[----:B------:R-:W-:Y:S01]  /*3cc0*/  IMAD R18, R37, 0x8, R0 ;  /* 0x0000000825127824 */ /* 0x000fe200078e0200 */
[C---:B------:R-:W-:Y:S01]  /*3cd0*/  LEA R16, P6, R0.reuse, R19, 0x1 ;  /* 0x0000001300107211 */ /* 0x040fe200078c08ff */
[----:B0-----:R0:W-:Y:S01]  /*3ce0*/  @P4 STG.E.U16 desc[UR6][R2.64], R32 ;  /* 0x0000002002004986 */ /* 0x0011e2000c101506 */
[----:B------:R-:W-:Y:S02]  /*3cf0*/  ISETP.LT.AND P4, PT, R163, UR9, !P0 ;  /* 0x00000009a3007c0c */ /* 0x000fe4000c781270 */
[----:B------:R-:W-:Y:S01]  /*3d00*/  LEA.HI.X.SX32 R17, R0, R21, 0x1, P6 ;  /* 0x0000001500117211 */ /* 0x000fe200030f0eff */
[----:B------:R-:W-:Y:S01]  /*3d10*/  IMAD R0, R37, 0x8, R18 ;  /* 0x0000000825007824 */ /* 0x000fe200078e0212 */
[----:B-1----:R1:W-:Y:S01]  /*3d20*/  @P3 STG.E.U16 desc[UR6][R8.64], R28 ;  /* 0x0000001c08003986 */ /* 0x0023e2000c101506 */
[----:B------:R-:W-:-:S03]  /*3d30*/  ISETP.LT.AND P3, PT, R161, UR9, !P0 ;  /* 0x00000009a1007c0c */ /* 0x000fc6000c761270 */
[----:B--2---:R2:W-:Y:S01]  /*3d40*/  @P1 STG.E.U16 desc[UR6][R10.64], R24 ;  /* 0x000000180a001986 */ /* 0x0045e2000c101506 */
[----:B------:R-:W-:Y:S02]  /*3d50*/  ISETP.LT.AND P1, PT, R160, UR9, !P0 ;  /* 0x00000009a0007c0c */ /* 0x000fe4000c721270 */
[----:B0-----:R-:W-:Y:S01]  /*3d60*/  LEA R2, P6, R18, R19, 0x1 ;  /* 0x0000001312027211 */ /* 0x001fe200078c08ff */
[----:B----4-:R0:W-:Y:S01]  /*3d70*/  @P2 STG.E.U16 desc[UR6][R16.64], R12 ;  /* 0x0000000c10002986 */ /* 0x0101e2000c101506 */
[----:B------:R-:W-:Y:S02]  /*3d80*/  PRMT R32, R32, 0x7632, R32 ;  /* 0x0000763220207816 */ /* 0x000fe40000000020 */
[----:B------:R-:W-:Y:S01]  /*3d90*/  LEA.HI.X.SX32 R3, R18, R21, 0x1, P6 ;  /* 0x0000001512037211 */ /* 0x000fe200030f0eff */
[----:B------:R-:W-:Y:S01]  /*3da0*/  IMAD R18, R37, 0x8, R0 ;  /* 0x0000000825127824 */ /* 0x000fe200078e0200 */
[----:B-1----:R-:W-:Y:S02]  /*3db0*/  LEA R8, P6, R0, R19, 0x1 ;  /* 0x0000001300087211 */ /* 0x002fe400078c08ff */
[----:B------:R-:W-:Y:S01]  /*3dc0*/  PRMT R28, R28, 0x7632, R28 ;  /* 0x000076321c1c7816 */ /* 0x000fe2000000001c */
[----:B------:R1:W-:Y:S01]  /*3dd0*/  @P4 STG.E.U16 desc[UR6][R2.64], R32 ;  /* 0x0000002002004986 */ /* 0x0003e2000c101506 */
[----:B------:R-:W-:-:S02]  /*3de0*/  LEA.HI.X.SX32 R9, R0, R21, 0x1, P6 ;  /* 0x0000001500097211 */ /* 0x000fc400030f0eff */
[C---:B------:R-:W-:Y:S01]  /*3df0*/  ISETP.LT.AND P4, PT, R4.reuse, UR9, !P0 ;  /* 0x0000000904007c0c */ /* 0x040fe2000c781270 */
[----:B------:R-:W-:Y:S01]  /*3e00*/  IMAD R4, R4, R37, RZ ;  /* 0x0000002504047224 */ /* 0x000fe200078e02ff */
[----:B--2---:R-:W-:Y:S01]  /*3e10*/  LEA R10, P6, R18, R19, 0x1 ;  /* 0x00000013120a7211 */ /* 0x004fe200078c08ff */
[----:B------:R2:W-:Y:S01]  /*3e20*/  @P5 STG.E.U16 desc[UR6][R8.64], R28 ;  /* 0x0000001c08005986 */ /* 0x0005e2000c101506 */
[----:B------:R-:W-:Y:S02]  /*3e30*/  PRMT R24, R24, 0x7632, R24 ;  /* 0x0000763218187816 */ /* 0x000fe40000000018 */
[----:B------:R-:W-:Y:S01]  /*3e40*/  LEA.HI.X.SX32 R11, R18, R21, 0x1, P6 ;  /* 0x00000015120b7211 */ /* 0x000fe200030f0eff */
[C---:B------:R-:W-:Y:S01]  /*3e50*/  IMAD R18, R37.reuse, 0x10, R18 ;  /* 0x0000001025127824 */ /* 0x040fe200078e0212 */
[----:B0-----:R-:W-:Y:S02]  /*3e60*/  PRMT R12, R12, 0x7632, R12 ;  /* 0x000076320c0c7816 */ /* 0x001fe4000000000c */
[----:B-1----:R-:W-:Y:S01]  /*3e70*/  LEA R2, P6, R4, R19, 0x1 ;  /* 0x0000001304027211 */ /* 0x002fe200078c08ff */
[----:B------:R-:W-:Y:S01]  /*3e80*/  IMAD R0, R37, 0x8, R18 ;  /* 0x0000000825007824 */ /* 0x000fe200078e0212 */
[----:B------:R0:W-:Y:S01]  /*3e90*/  @P3 STG.E.U16 desc[UR6][R10.64], R24 ;  /* 0x000000180a003986 */ /* 0x0001e2000c101506 */
[----:B------:R-:W-:-:S02]  /*3ea0*/  ISETP.LT.AND P2, PT, R159, UR9, !P0 ;  /* 0x000000099f007c0c */ /* 0x000fc4000c741270 */
[----:B------:R-:W-:Y:S01]  /*3eb0*/  LEA.HI.X.SX32 R3, R4, R21, 0x1, P6 ;  /* 0x0000001504037211 */ /* 0x000fe200030f0eff */
[----:B------:R-:W-:Y:S01]  /*3ec0*/  IMAD R4, R37, 0x8, R0 ;  /* 0x0000000825047824 */ /* 0x000fe200078e0200 */
[----:B------:R-:W-:Y:S02]  /*3ed0*/  LEA R16, P6, R18, R19, 0x1 ;  /* 0x0000001312107211 */ /* 0x000fe400078c08ff */
[----:B------:R-:W-:Y:S01]  /*3ee0*/  ISETP.LT.AND P5, PT, R158, UR9, !P0 ;  /* 0x000000099e007c0c */ /* 0x000fe2000c7a1270 */
[----:B------:R1:W-:Y:S01]  /*3ef0*/  @P4 STG.E.U16 desc[UR6][R2.64], R12 ;  /* 0x0000000c02004986 */ /* 0x0003e2000c101506 */
[----:B------:R-:W-:Y:S02]  /*3f00*/  LEA.HI.X.SX32 R17, R18, R21, 0x1, P6 ;  /* 0x0000001512117211 */ /* 0x000fe400030f0eff */
[C---:B--2---:R-:W-:Y:S02]  /*3f10*/  LEA R8, P6, R0.reuse, R19, 0x1 ;  /* 0x0000001300087211 */ /* 0x044fe400078c08ff */
[----:B------:R-:W-:Y:S01]  /*3f20*/  ISETP.LT.AND P3, PT, R157, UR9, !P0 ;  /* 0x000000099d007c0c */ /* 0x000fe2000c761270 */
[----:B------:R2:W-:Y:S01]  /*3f30*/  @P1 STG.E.U16 desc[UR6][R16.64], R33 ;  /* 0x0000002110001986 */ /* 0x0005e2000c101506 */
[----:B------:R-:W-:Y:S01]  /*3f40*/  LEA.HI.X.SX32 R9, R0, R21, 0x1, P6 ;  /* 0x0000001500097211 */ /* 0x000fe200030f0eff */
[----:B------:R-:W-:Y:S01]  /*3f50*/  IMAD R0, R37, 0x8, R4 ;  /* 0x0000000825007824 */ /* 0x000fe200078e0204 */
[----:B0-----:R-:W-:-:S02]  /*3f60*/  LEA R10, P6, R4, R19, 0x1 ;  /* 0x00000013040a7211 */ /* 0x001fc400078c08ff */
[----:B------:R-:W-:Y:S01]  /*3f70*/  ISETP.LT.AND P4, PT, R156, UR9, !P0 ;  /* 0x000000099c007c0c */ /* 0x000fe2000c781270 */
[----:B------:R0:W-:Y:S01]  /*3f80*/  @P2 STG.E.U16 desc[UR6][R8.64], R29 ;  /* 0x0000001d08002986 */ /* 0x0001e2000c101506 */
[----:B------:R-:W-:Y:S01]  /*3f90*/  LEA.HI.X.SX32 R11, R4, R21, 0x1, P6 ;  /* 0x00000015040b7211 */ /* 0x000fe200030f0eff */
[----:B------:R-:W-:Y:S01]  /*3fa0*/  IMAD R4, R37, 0x8, R0 ;  /* 0x0000000825047824 */ /* 0x000fe200078e0200 */
[C---:B-1----:R-:W-:Y:S02]  /*3fb0*/  LEA R2, P6, R0.reuse, R19, 0x1 ;  /* 0x0000001300027211 */ /* 0x042fe400078c08ff */
[----:B------:R-:W-:Y:S01]  /*3fc0*/  ISETP.LT.AND P1, PT, R155, UR9, !P0 ;  /* 0x000000099b007c0c */ /* 0x000fe2000c721270 */
[----:B------:R1:W-:Y:S01]  /*3fd0*/  @P5 STG.E.U16 desc[UR6][R10.64], R25 ;  /* 0x000000190a005986 */ /* 0x0003e2000c101506 */
[----:B------:R-:W-:Y:S01]  /*3fe0*/  LEA.HI.X.SX32 R3, R0, R21, 0x1, P6 ;  /* 0x0000001500037211 */ /* 0x000fe200030f0eff */
[----:B------:R-:W-:Y:S01]  /*3ff0*/  IMAD R0, R37, 0x8, R4 ;  /* 0x0000000825007824 */ /* 0x000fe200078e0204 */
[----:B--2---:R-:W-:-:S02]  /*4000*/  LEA R16, P6, R4, R19, 0x1 ;  /* 0x0000001304107211 */ /* 0x004fc400078c08ff */
[----:B------:R-:W-:Y:S01]  /*4010*/  PRMT R33, R33, 0x7632, R33 ;  /* 0x0000763221217816 */ /* 0x000fe20000000021 */
[----:B------:R2:W-:Y:S01]  /*4020*/  @P3 STG.E.U16 desc[UR6][R2.64], R13 ;  /* 0x0000000d02003986 */ /* 0x0005e2000c101506 */
[----:B------:R-:W-:Y:S02]  /*4030*/  LEA.HI.X.SX32 R17, R4, R21, 0x1, P6 ;  /* 0x0000001504117211 */ /* 0x000fe400030f0eff */
[----:B0-----:R-:W-:Y:S02]  /*4040*/  LEA R8, P6, R0, R19, 0x1 ;  /* 0x0000001300087211 */ /* 0x001fe400078c08ff */
[----:B------:R-:W-:Y:S01]  /*4050*/  ISETP.LT.AND P2, PT, R154, UR9, !P0 ;  /* 0x000000099a007c0c */ /* 0x000fe2000c741270 */
[----:B-1----:R-:W-:Y:S01]  /*4060*/  IMAD R10, R37, 0x8, R0 ;  /* 0x00000008250a7824 */ /* 0x002fe200078e0200 */
[----:B------:R-:W-:Y:S01]  /*4070*/  LEA.HI.X.SX32 R9, R0, R21, 0x1, P6 ;  /* 0x0000001500097211 */ /* 0x000fe200030f0eff */
[C---:B------:R-:W-:Y:S01]  /*4080*/  IMAD R0, R5.reuse, R37, RZ ;  /* 0x0000002505007224 */ /* 0x040fe200078e02ff */
[----:B------:R0:W-:Y:S01]  /*4090*/  @P4 STG.E.U16 desc[UR6][R16.64], R33 ;  /* 0x0000002110004986 */ /* 0x0001e2000c101506 */
[----:B------:R-:W-:Y:S01]  /*40a0*/  ISETP.LT.AND P4, PT, R5, UR9, !P0 ;  /* 0x0000000905007c0c */ /* 0x000fe2000c781270 */
[----:B------:R-:W-:Y:S01]  /*40b0*/  IMAD R11, R37, 0x10, R10 ;  /* 0x00000010250b7824 */ /* 0x000fe200078e020a */
[----:B------:R-:W-:-:S02]  /*40c0*/  LEA R4, P6, R10, R19, 0x1 ;  /* 0x000000130a047211 */ /* 0x000fc400078c08ff */
[----:B------:R-:W-:Y:S02]  /*40d0*/  PRMT R29, R29, 0x7632, R29 ;  /* 0x000076321d1d7816 */ /* 0x000fe4000000001d */
[----:B------:R-:W-:Y:S02]  /*40e0*/  LEA.HI.X.SX32 R5, R10, R21, 0x1, P6 ;  /* 0x000000150a057211 */ /* 0x000fe400030f0eff */
[C---:B--2---:R-:W-:Y:S01]  /*40f0*/  LEA R2, P6, R0.reuse, R19, 0x1 ;  /* 0x0000001300027211 */ /* 0x044fe200078c08ff */
[----:B------:R1:W-:Y:S01]  /*4100*/  @P1 STG.E.U16 desc[UR6][R8.64], R29 ;  /* 0x0000001d08001986 */ /* 0x0003e2000c101506 */
[----:B------:R-:W-:Y:S01]  /*4110*/  PRMT R25, R25, 0x7632, R25 ;  /* 0x0000763219197816 */ /* 0x000fe20000000019 */
[----:B0-----:R-:W-:Y:S01]  /*4120*/  IMAD R17, R7, R37, RZ ;  /* 0x0000002507117224 */ /* 0x001fe200078e02ff */
[----:B------:R-:W-:Y:S01]  /*4130*/  LEA.HI.X.SX32 R3, R0, R21, 0x1, P6 ;  /* 0x0000001500037211 */ /* 0x000fe200030f0eff */
[----:B------:R-:W-:Y:S01]  /*4140*/  IMAD R0, R37, 0x8, R11 ;  /* 0x0000000825007824 */ /* 0x000fe200078e020b */
[----:B------:R-:W-:Y:S01]  /*4150*/  LEA R10, P6, R11, R19, 0x1 ;  /* 0x000000130b0a7211 */ /* 0x000fe200078c08ff */
[----:B------:R0:W-:Y:S01]  /*4160*/  @P2 STG.E.U16 desc[UR6][R4.64], R25 ;  /* 0x0000001904002986 */ /* 0x0001e2000c101506 */
[----:B------:R-:W-:Y:S01]  /*4170*/  ISETP.LT.AND P5, PT, R153, UR9, !P0 ;  /* 0x0000000999007c0c */ /* 0x000fe2000c7a1270 */
[----:B------:R-:W-:Y:S01]  /*4180*/  IMAD R12, R37, 0x8, R0 ;  /* 0x00000008250c7824 */ /* 0x000fe200078e0200 */
[----:B------:R-:W-:-:S02]  /*4190*/  LEA.HI.X.SX32 R11, R11, R21, 0x1, P6 ;  /* 0x000000150b0b7211 */ /* 0x000fc400030f0eff */
[----:B------:R-:W-:Y:S02]  /*41a0*/  PRMT R13, R13, 0x7632, R13 ;  /* 0x000076320d0d7816 */ /* 0x000fe4000000000d */
[----:B-1----:R-:W-:Y:S02]  /*41b0*/  LEA R8, P6, R0, R19, 0x1 ;  /* 0x0000001300087211 */ /* 0x002fe400078c08ff */
[----:B------:R-:W-:Y:S01]  /*41c0*/  ISETP.LT.AND P3, PT, R152, UR9, !P0 ;  /* 0x0000000998007c0c */ /* 0x000fe2000c761270 */
[----:B------:R1:W-:Y:S01]  /*41d0*/  @P4 STG.E.U16 desc[UR6][R2.64], R13 ;  /* 0x0000000d02004986 */ /* 0x0003e2000c101506 */
[----:B------:R-:W-:Y:S01]  /*41e0*/  LEA.HI.X.SX32 R9, R0, R21, 0x1, P6 ;  /* 0x0000001500097211 */ /* 0x000fe200030f0eff */
[----:B------:R-:W-:Y:S01]  /*41f0*/  IMAD R0, R37, 0x8, R12 ;  /* 0x0000000825007824 */ /* 0x000fe200078e020c */
[----:B0-----:R-:W-:Y:S01]  /*4200*/  LEA R4, P6, R12, R19, 0x1 ;  /* 0x000000130c047211 */ /* 0x001fe200078c08ff */
[----:B------:R0:W-:Y:S01]  /*4210*/  @P5 STG.E.U16 desc[UR6][R10.64], R34 ;  /* 0x000000220a005986 */ /* 0x0001e2000c101506 */
[----:B------:R-:W-:-:S02]  /*4220*/  ISETP.LT.AND P1, PT, R151, UR9, !P0 ;  /* 0x0000000997007c0c */ /* 0x000fc4000c721270 */
[----:B------:R-:W-:Y:S01]  /*4230*/  LEA.HI.X.SX32 R5, R12, R21, 0x1, P6 ;  /* 0x000000150c057211 */ /* 0x000fe200030f0eff */
[----:B------:R-:W-:Y:S01]  /*4240*/  IMAD R12, R37, 0x8, R0 ;  /* 0x00000008250c7824 */ /* 0x000fe200078e0200 */
[----:B------:R-:W-:Y:S02]  /*4250*/  ISETP.LT.AND P2, PT, R150, UR9, !P0 ;  /* 0x0000000996007c0c */ /* 0x000fe4000c741270 */
[----:B------:R-:W-:Y:S01]  /*4260*/  ISETP.LT.AND P4, PT, R149, UR9, !P0 ;  /* 0x0000000995007c0c */ /* 0x000fe2000c781270 */
[----:B------:R2:W-:Y:S01]  /*4270*/  @P3 STG.E.U16 desc[UR6][R8.64], R30 ;  /* 0x0000001e08003986 */ /* 0x0005e2000c101506 */
[----:B-1----:R-:W-:Y:S02]  /*4280*/  LEA R2, P6, R0, R19, 0x1 ;  /* 0x0000001300027211 */ /* 0x002fe400078c08ff */
[----:B------:R-:W-:Y:S02]  /*4290*/  ISETP.LT.AND P5, PT, R148, UR9, !P0 ;  /* 0x0000000994007c0c */ /* 0x000fe4000c7a1270 */
[----:B------:R-:W-:Y:S01]  /*42a0*/  LEA.HI.X.SX32 R3, R0, R21, 0x1, P6 ;  /* 0x0000001500037211 */ /* 0x000fe200030f0eff */
[----:B------:R-:W-:Y:S01]  /*42b0*/  IMAD R0, R37, 0x8, R12 ;  /* 0x0000000825007824 */ /* 0x000fe200078e020c */
[----:B0-----:R-:W-:Y:S01]  /*42c0*/  LEA R10, P6, R12, R19, 0x1 ;  /* 0x000000130c0a7211 */ /* 0x001fe200078c08ff */
[----:B------:R0:W-:Y:S01]  /*42d0*/  @P1 STG.E.U16 desc[UR6][R4.64], R26 ;  /* 0x0000001a04001986 */ /* 0x0001e2000c101506 */
[----:B------:R-:W-:-:S02]  /*42e0*/  ISETP.LT.AND P3, PT, R147, UR9, !P0 ;  /* 0x0000000993007c0c */ /* 0x000fc4000c761270 */
[----:B------:R-:W-:Y:S01]  /*42f0*/  LEA.HI.X.SX32 R11, R12, R21, 0x1, P6 ;  /* 0x000000150c0b7211 */ /* 0x000fe200030f0eff */
[----:B------:R-:W-:Y:S01]  /*4300*/  IMAD R12, R37, 0x8, R0 ;  /* 0x00000008250c7824 */ /* 0x000fe200078e0200 */
[----:B--2---:R-:W-:Y:S01]  /*4310*/  LEA R8, P6, R0, R19, 0x1 ;  /* 0x0000001300087211 */ /* 0x004fe200078c08ff */
[----:B------:R1:W-:Y:S01]  /*4320*/  @P2 STG.E.U16 desc[UR6][R2.64], R14 ;  /* 0x0000000e02002986 */ /* 0x0003e2000c101506 */
[----:B------:R-:W-:Y:S02]  /*4330*/  PRMT R30, R30, 0x7632, R30 ;  /* 0x000076321e1e7816 */ /* 0x000fe4000000001e */
[----:B------:R-:W-:Y:S02]  /*4340*/  LEA.HI.X.SX32 R9, R0, R21, 0x1, P6 ;  /* 0x0000001500097211 */ /* 0x000fe400030f0eff */
[----:B------:R-:W-:Y:S02]  /*4350*/  ISETP.LT.AND P1, PT, R146, UR9, !P0 ;  /* 0x0000000992007c0c */ /* 0x000fe4000c721270 */
[----:B0-----:R-:W-:-:S02]  /*4360*/  PRMT R5, R34, 0x7632, R5 ;  /* 0x0000763222057816 */ /* 0x001fc40000000005 */
[----:B------:R-:W-:Y:S02]  /*4370*/  LEA R4, P6, R12, R19, 0x1 ;  /* 0x000000130c047211 */ /* 0x000fe400078c08ff */
[----:B------:R-:W-:Y:S01]  /*4380*/  PRMT R26, R26, 0x7632, R26 ;  /* 0x000076321a1a7816 */ /* 0x000fe2000000001a */
[----:B------:R0:W-:Y:S01]  /*4390*/  @P4 STG.E.U16 desc[UR6][R10.64], R5 ;  /* 0x000000050a004986 */ /* 0x0001e2000c101506 */
[C---:B------:R-:W-:Y:S01]  /*43a0*/  ISETP.LT.AND P4, PT, R6.reuse, UR9, !P0 ;  /* 0x0000000906007c0c */ /* 0x040fe2000c781270 */
[----:B------:R-:W-:Y:S01]  /*43b0*/  IMAD R6, R6, R37, RZ ;  /* 0x0000002506067224 */ /* 0x000fe200078e02ff */
[----:B-1----:R-:W-:Y:S01]  /*43c0*/  PRMT R14, R14, 0x7632, R14 ;  /* 0x000076320e0e7816 */ /* 0x002fe2000000000e */
[----:B------:R1:W-:Y:S01]  /*43d0*/  @P5 STG.E.U16 desc[UR6][R8.64], R30 ;  /* 0x0000001e08005986 */ /* 0x0003e2000c101506 */
[----:B------:R-:W-:Y:S02]  /*43e0*/  ISETP.LT.AND P2, PT, R145, UR9, !P0 ;  /* 0x0000000991007c0c */ /* 0x000fe4000c741270 */
[----:B------:R-:W-:-:S02]  /*43f0*/  ISETP.LT.AND P5, PT, R143, UR9, !P0 ;  /* 0x000000098f007c0c */ /* 0x000fc4000c7a1270 */
[----:B0-----:R-:W-:Y:S01]  /*4400*/  LEA.HI.X.SX32 R5, R12, R21, 0x1, P6 ;  /* 0x000000150c057211 */ /* 0x001fe200030f0eff */
[----:B------:R-:W-:Y:S01]  /*4410*/  IMAD R12, R37, 0x10, R12 ;  /* 0x00000010250c7824 */ /* 0x000fe200078e020c */
[----:B------:R-:W-:-:S03]  /*4420*/  LEA R2, P6, R6, R19, 0x1 ;  /* 0x0000001306027211 */ /* 0x000fc600078c08ff */
[C---:B------:R-:W-:Y:S01]  /*4430*/  IMAD R0, R37.reuse, 0x8, R12 ;  /* 0x0000000825007824 */ /* 0x040fe200078e020c */
[----:B------:R-:W-:Y:S01]  /*4440*/  LEA.HI.X.SX32 R3, R6, R21, 0x1, P6 ;  /* 0x0000001506037211 */ /* 0x000fe200030f0eff */
[----:B------:R0:W-:Y:S01]  /*4450*/  @P3 STG.E.U16 desc[UR6][R4.64], R26 ;  /* 0x0000001a04003986 */ /* 0x0001e2000c101506 */
[-C--:B------:R-:W-:Y:S01]  /*4460*/  LEA R10, P3, R12, R19.reuse, 0x1 ;  /* 0x000000130c0a7211 */ /* 0x080fe200078608ff */
[C---:B------:R-:W-:Y:S01]  /*4470*/  IMAD R6, R37.reuse, 0x8, R0 ;  /* 0x0000000825067824 */ /* 0x040fe200078e0200 */
[----:B-1----:R-:W-:Y:S01]  /*4480*/  LEA R8, P6, R0, R19, 0x1 ;  /* 0x0000001300087211 */ /* 0x002fe200078c08ff */
[----:B------:R1:W-:Y:S01]  /*4490*/  @P4 STG.E.U16 desc[UR6][R2.64], R14 ;  /* 0x0000000e02004986 */ /* 0x0003e2000c101506 */
[-C--:B------:R-:W-:Y:S02]  /*44a0*/  LEA.HI.X.SX32 R11, R12, R21.reuse, 0x1, P3 ;  /* 0x000000150c0b7211 */ /* 0x080fe400018f0eff */
[----:B------:R-:W-:Y:S01]  /*44b0*/  LEA.HI.X.SX32 R9, R0, R21, 0x1, P6 ;  /* 0x0000001500097211 */ /* 0x000fe200030f0eff */
[C---:B------:R-:W-:Y:S01]  /*44c0*/  IMAD R0, R37.reuse, 0x8, R6 ;  /* 0x0000000825007824 */ /* 0x040fe200078e0206 */
[----:B------:R-:W-:Y:S01]  /*44d0*/  ISETP.LT.AND P4, PT, R142, UR9, !P0 ;  /* 0x000000098e007c0c */ /* 0x000fe2000c781270 */
[----:B------:R-:W-:Y:S01]  /*44e0*/  @P1 STG.E.U16 desc[UR6][R10.64], R35 ;  /* 0x000000230a001986 */ /* 0x000fe2000c101506 */
[----:B------:R-:W-:Y:S01]  /*44f0*/  ISETP.LT.AND P3, PT, R140, UR9, !P0 ;  /* 0x000000098c007c0c */ /* 0x000fe2000c761270 */
[----:B------:R-:W-:-:S02]  /*4500*/  IMAD R13, R37, 0x8, R0 ;  /* 0x00000008250d7824 */ /* 0x000fc400078e0200 */
[----:B------:R2:W-:Y:S01]  /*4510*/  @P2 STG.E.U16 desc[UR6][R8.64], R31 ;  /* 0x0000001f08002986 */ /* 0x0005e2000c101506 */
[-C--:B0-----:R-:W-:Y:S01]  /*4520*/  LEA R4, P2, R0, R19.reuse, 0x1 ;  /* 0x0000001300047211 */ /* 0x081fe200078408ff */
[C---:B-1----:R-:W-:Y:S01]  /*4530*/  IMAD R14, R37.reuse, 0x8, R13 ;  /* 0x00000008250e7824 */ /* 0x042fe200078e020d */
[----:B------:R-:W-:Y:S02]  /*4540*/  LEA R2, P1, R6, R19, 0x1 ;  /* 0x0000001306027211 */ /* 0x000fe400078208ff */
[-C--:B------:R-:W-:Y:S01]  /*4550*/  LEA.HI.X.SX32 R5, R0, R21.reuse, 0x1, P2 ;  /* 0x0000001500057211 */ /* 0x080fe200010f0eff */
[----:B------:R-:W-:Y:S01]  /*4560*/  IMAD R16, R37, 0x8, R14 ;  /* 0x0000000825107824 */ /* 0x000fe200078e020e */
[----:B------:R-:W-:Y:S02]  /*4570*/  LEA.HI.X.SX32 R3, R6, R21, 0x1, P1 ;  /* 0x0000001506037211 */ /* 0x000fe400008f0eff */
[C---:B------:R-:W-:Y:S02]  /*4580*/  LEA R12, P1, R13.reuse, R19, 0x1 ;  /* 0x000000130d0c7211 */ /* 0x040fe400078208ff */
[----:B------:R-:W-:Y:S01]  /*4590*/  ISETP.LT.AND P2, PT, R136, UR9, !P0 ;  /* 0x0000000988007c0c */ /* 0x000fe2000c741270 */
[----:B------:R0:W-:Y:S01]  /*45a0*/  @P5 STG.E.U16 desc[UR6][R2.64], R27 ;  /* 0x0000001b02005986 */ /* 0x0001e2000c101506 */
[----:B------:R-:W-:-:S02]  /*45b0*/  LEA.HI.X.SX32 R13, R13, R21, 0x1, P1 ;  /* 0x000000150d0d7211 */ /* 0x000fc400008f0eff */
[-C--:B--2---:R-:W-:Y:S01]  /*45c0*/  LEA R8, P1, R16, R19.reuse, 0x1 ;  /* 0x0000001310087211 */ /* 0x084fe200078208ff */
[----:B------:R0:W-:Y:S01]  /*45d0*/  @P4 STG.E.U16 desc[UR6][R4.64], R15 ;  /* 0x0000000f04004986 */ /* 0x0001e2000c101506 */
[----:B------:R-:W-:Y:S02]  /*45e0*/  LEA R10, P6, R14, R19, 0x1 ;  /* 0x000000130e0a7211 */ /* 0x000fe400078c08ff */
[----:B------:R-:W-:Y:S02]  /*45f0*/  LEA.HI.X.SX32 R9, R16, R21, 0x1, P1 ;  /* 0x0000001510097211 */ /* 0x000fe400008f0eff */
[----:B------:R-:W-:Y:S02]  /*4600*/  ISETP.LT.AND P1, PT, R133, UR9, !P0 ;  /* 0x0000000985007c0c */ /* 0x000fe4000c721270 */
[----:B------:R-:W-:Y:S02]  /*4610*/  ISETP.LT.AND P0, PT, R7, UR9, !P0 ;  /* 0x0000000907007c0c */ /* 0x000fe4000c701270 */
[----:B------:R-:W-:-:S02]  /*4620*/  PRMT R35, R35, 0x7632, R35 ;  /* 0x0000763223237816 */ /* 0x000fc40000000023 */
[----:B------:R-:W-:Y:S02]  /*4630*/  LEA.HI.X.SX32 R11, R14, R21, 0x1, P6 ;  /* 0x000000150e0b7211 */ /* 0x000fe400030f0eff */
[----:B------:R-:W-:Y:S01]  /*4640*/  PRMT R31, R31, 0x7632, R31 ;  /* 0x000076321f1f7816 */ /* 0x000fe2000000001f */
[----:B------:R0:W-:Y:S01]  /*4650*/  @P3 STG.E.U16 desc[UR6][R12.64], R35 ;  /* 0x000000230c003986 */ /* 0x0001e2000c101506 */
[----:B------:R-:W-:Y:S02]  /*4660*/  PRMT R0, R27, 0x7632, R0 ;  /* 0x000076321b007816 */ /* 0x000fe40000000000 */
[C---:B------:R-:W-:Y:S01]  /*4670*/  LEA R6, P6, R17.reuse, R19, 0x1 ;  /* 0x0000001311067211 */ /* 0x040fe200078c08ff */
[----:B------:R0:W-:Y:S03]  /*4680*/  @P2 STG.E.U16 desc[UR6][R10.64], R31 ;  /* 0x0000001f0a002986 */ /* 0x0001e6000c101506 */
[----:B------:R-:W-:Y:S01]  /*4690*/  LEA.HI.X.SX32 R7, R17, R21, 0x1, P6 ;  /* 0x0000001511077211 */ /* 0x000fe200030f0eff */
[----:B------:R0:W-:Y:S01]  /*46a0*/  @P1 STG.E.U16 desc[UR6][R8.64], R0 ;  /* 0x0000000008001986 */ /* 0x0001e2000c101506 */
[----:B------:R-:W-:Y:S07]  /*46b0*/  @!P0 EXIT ;  /* 0x000000000000894d */ /* 0x000fee0003800000 */
[----:B0-----:R-:W-:-:S05]  /*46c0*/  PRMT R3, R15, 0x7632, R3 ;  /* 0x000076320f037816 */ /* 0x001fca0000000003 */
[----:B------:R-:W-:Y:S01]  /*46d0*/  STG.E.U16 desc[UR6][R6.64], R3 ;  /* 0x0000000306007986 */ /* 0x000fe2000c101506 */
[----:B------:R-:W-:Y:S05]  /*46e0*/  EXIT ;  /* 0x000000000000794d */ /* 0x000fea0003800000 */
.L_x_3:
[----:B------:R-:W-:-:S00]  /*46f0*/  BRA `(.L_x_3) ;  /* 0xfffffffc00fc7947 */ /* 0x000fc0000383ffff */
[----:B------:R-:W-:-:S00]  /*4700*/  NOP ;  /* 0x0000000000007918 */ /* 0x000fc00000000000 */
[----:B------:R-:W-:-:S00]  /*4710*/  NOP ;  /* 0x0000000000007918 */ /* 0x000fc00000000000 */
[----:B------:R-:W-:-:S00]  /*4720*/  NOP ;  /* 0x0000000000007918 */ /* 0x000fc00000000000 */
[----:B------:R-:W-:-:S00]  /*4730*/  NOP ;  /* 0x0000000000007918 */ /* 0x000fc00000000000 */
[----:B------:R-:W-:-:S00]  /*4740*/  NOP ;  /* 0x0000000000007918 */ /* 0x000fc00000000000 */
[----:B------:R-:W-:-:S00]  /*4750*/  NOP ;  /* 0x0000000000007918 */ /* 0x000fc00000000000 */
[----:B------:R-:W-:-:S00]  /*4760*/  NOP ;  /* 0x0000000000007918 */ /* 0x000fc00000000000 */
[----:B------:R-:W-:-:S00]  /*4770*/  NOP ;  /* 0x0000000000007918 */ /* 0x000fc00000000000 */
.L_x_4:


//--------------------- .nv.shared.matmul_kernel  --------------------------
	.section	.nv.shared.matmul_kernel,"aw",@nobits
	.sectionflags	@""
	.align	16
	.zero		1024


//--------------------- .nv.shared.reserved.0     --------------------------
	.section	.nv.shared.reserved.0,"aw",@nobits
	.weak		__nv_reservedSMEM_offset_0_alias
	.size		__nv_reservedSMEM_offset_0_alias, 0, 0
	.other		__nv_reservedSMEM_offset_0_alias,@"STO_CUDA_RESERVED_SHARED STV_DEFAULT"
__nv_reservedSMEM_offset_0_alias:
	.zero		0


//--------------------- .nv.constant0.matmul_kernel --------------------------
	.section	.nv.constant0.matmul_kernel,"a",@progbits
	.sectionflags	@""
	.align	4
.nv.constant0.matmul_kernel:
	.zero		608


//--------------------- SYMBOLS --------------------------

	.type		.nv.reservedSmem.offset0,@object
	.size		.nv.reservedSmem.offset0,0x4
